	.headerflags	@"EF_CUDA_TEXMODE_UNIFIED EF_CUDA_64BIT_ADDRESS EF_CUDA_SM86 EF_CUDA_VIRTUAL_SM(EF_CUDA_SM86)"
	.elftype	@"ET_EXEC"


//--------------------- .nv.info                  --------------------------
	.section	.nv.info,"",@"SHT_CUDA_INFO"
	.align	4


	//----- nvinfo : EIATTR_REGCOUNT
	.align		4
        /*0000*/ 	.byte	0x04, 0x2f
        /*0002*/ 	.short	(.L_2 - .L_1)
	.align		4
.L_1:
        /*0004*/ 	.word	index@(triton_red_fused__to_copy_add_amax_amin_clamp_mul_native_layer_norm_reciprocal_1)
        /*0008*/ 	.word	0x00000027


	//----- nvinfo : EIATTR_MIN_STACK_SIZE
	.align		4
.L_2:
        /*000c*/ 	.byte	0x04, 0x12
        /*000e*/ 	.short	(.L_4 - .L_3)
	.align		4
.L_3:
        /*0010*/ 	.word	index@(triton_red_fused__to_copy_add_amax_amin_clamp_mul_native_layer_norm_reciprocal_1)
        /*0014*/ 	.word	0x00000000


	//----- nvinfo : EIATTR_FRAME_SIZE
	.align		4
.L_4:
        /*0018*/ 	.byte	0x04, 0x11
        /*001a*/ 	.short	(.L_6 - .L_5)
	.align		4
.L_5:
        /*001c*/ 	.word	index@(triton_red_fused__to_copy_add_amax_amin_clamp_mul_native_layer_norm_reciprocal_1)
        /*0020*/ 	.word	0x00000000


	//----- nvinfo : EIATTR_MIN_STACK_SIZE
	.align		4
.L_6:
        /*0024*/ 	.byte	0x04, 0x12
        /*0026*/ 	.short	(.L_8 - .L_7)
	.align		4
.L_7:
        /*0028*/ 	.word	index@(triton_red_fused__to_copy_add_amax_amin_clamp_mul_native_layer_norm_reciprocal_1)
        /*002c*/ 	.word	0x00000000
.L_8:


//--------------------- .nv.info.triton_red_fused__to_copy_add_amax_amin_clamp_mul_native_layer_norm_reciprocal_1 --------------------------
	.section	.nv.info.triton_red_fused__to_copy_add_amax_amin_clamp_mul_native_layer_norm_reciprocal_1,"",@"SHT_CUDA_INFO"
	.sectionflags	@""
	.align	4


	//----- nvinfo : EIATTR_CUDA_API_VERSION
	.align		4
        /*0000*/ 	.byte	0x04, 0x37
        /*0002*/ 	.short	(.L_10 - .L_9)
.L_9:
        /*0004*/ 	.word	0x0000007c


	//----- nvinfo : EIATTR_SW2861232_WAR
	.align		4
.L_10:
        /*0008*/ 	.byte	0x01, 0x35
	.zero		2


	//----- nvinfo : EIATTR_PARAM_CBANK
	.align		4
        /*000c*/ 	.byte	0x04, 0x0a
        /*000e*/ 	.short	(.L_12 - .L_11)
	.align		4
.L_11:
        /*0010*/ 	.word	index@(.nv.constant0.triton_red_fused__to_copy_add_amax_amin_clamp_mul_native_layer_norm_reciprocal_1)
        /*0014*/ 	.short	0x0160
        /*0016*/ 	.short	0x0090


	//----- nvinfo : EIATTR_CBANK_PARAM_SIZE
	.align		4
.L_12:
        /*0018*/ 	.byte	0x03, 0x19
        /*001a*/ 	.short	0x0090


	//----- nvinfo : EIATTR_KPARAM_INFO
	.align		4
        /*001c*/ 	.byte	0x04, 0x17
        /*001e*/ 	.short	(.L_14 - .L_13)
.L_13:
        /*0020*/ 	.word	0x00000000
        /*0024*/ 	.short	0x0012
        /*0026*/ 	.short	0x0088
        /*0028*/ 	.byte	0x00, 0xf4, 0x21, 0x00


	//----- nvinfo : EIATTR_KPARAM_INFO
	.align		4
.L_14:
        /*002c*/ 	.byte	0x04, 0x17
        /*002e*/ 	.short	(.L_16 - .L_15)
.L_15:
        /*0030*/ 	.word	0x00000000
        /*0034*/ 	.short	0x0011
        /*0036*/ 	.short	0x0084
        /*0038*/ 	.byte	0x00, 0xf0, 0x11, 0x00


	//----- nvinfo : EIATTR_KPARAM_INFO
	.align		4
.L_16:
        /*003c*/ 	.byte	0x04, 0x17
        /*003e*/ 	.short	(.L_18 - .L_17)
.L_17:
        /*0040*/ 	.word	0x00000000
        /*0044*/ 	.short	0x0010
        /*0046*/ 	.short	0x0080
        /*0048*/ 	.byte	0x00, 0xf0, 0x11, 0x00


	//----- nvinfo : EIATTR_KPARAM_INFO
	.align		4
.L_18:
        /*004c*/ 	.byte	0x04, 0x17
        /*004e*/ 	.short	(.L_20 - .L_19)
.L_19:
        /*0050*/ 	.word	0x00000000
        /*0054*/ 	.short	0x000f
        /*0056*/ 	.short	0x0078
        /*0058*/ 	.byte	0x00, 0xf4, 0x21, 0x00


	//----- nvinfo : EIATTR_KPARAM_INFO
	.align		4
.L_20:
        /*005c*/ 	.byte	0x04, 0x17
        /*005e*/ 	.short	(.L_22 - .L_21)
.L_21:
        /*0060*/ 	.word	0x00000000
        /*0064*/ 	.short	0x000e
        /*0066*/ 	.short	0x0070
        /*0068*/ 	.byte	0x00, 0xf4, 0x21, 0x00


	//----- nvinfo : EIATTR_KPARAM_INFO
	.align		4
.L_22:
        /*006c*/ 	.byte	0x04, 0x17
        /*006e*/ 	.short	(.L_24 - .L_23)
.L_23:
        /*0070*/ 	.word	0x00000000
        /*0074*/ 	.short	0x000d
        /*0076*/ 	.short	0x0068
        /*0078*/ 	.byte	0x00, 0xf4, 0x21, 0x00


	//----- nvinfo : EIATTR_KPARAM_INFO
	.align		4
.L_24:
        /*007c*/ 	.byte	0x04, 0x17
        /*007e*/ 	.short	(.L_26 - .L_25)
.L_25:
        /*0080*/ 	.word	0x00000000
        /*0084*/ 	.short	0x000c
        /*0086*/ 	.short	0x0060
        /*0088*/ 	.byte	0x00, 0xf4, 0x21, 0x00


	//----- nvinfo : EIATTR_KPARAM_INFO
	.align		4
.L_26:
        /*008c*/ 	.byte	0x04, 0x17
        /*008e*/ 	.short	(.L_28 - .L_27)
.L_27:
        /*0090*/ 	.word	0x00000000
        /*0094*/ 	.short	0x000b
        /*0096*/ 	.short	0x0058
        /*0098*/ 	.byte	0x00, 0xf4, 0x21, 0x00


	//----- nvinfo : EIATTR_KPARAM_INFO
	.align		4
.L_28:
        /*009c*/ 	.byte	0x04, 0x17
        /*009e*/ 	.short	(.L_30 - .L_29)
.L_29:
        /*00a0*/ 	.word	0x00000000
        /*00a4*/ 	.short	0x000a
        /*00a6*/ 	.short	0x0050
        /*00a8*/ 	.byte	0x00, 0xf4, 0x21, 0x00


	//----- nvinfo : EIATTR_KPARAM_INFO
	.align		4
.L_30:
        /*00ac*/ 	.byte	0x04, 0x17
        /*00ae*/ 	.short	(.L_32 - .L_31)
.L_31:
        /*00b0*/ 	.word	0x00000000
        /*00b4*/ 	.short	0x0009
        /*00b6*/ 	.short	0x0048
        /*00b8*/ 	.byte	0x00, 0xf4, 0x21, 0x00


	//----- nvinfo : EIATTR_KPARAM_INFO
	.align		4
.L_32:
        /*00bc*/ 	.byte	0x04, 0x17
        /*00be*/ 	.short	(.L_34 - .L_33)
.L_33:
        /*00c0*/ 	.word	0x00000000
        /*00c4*/ 	.short	0x0008
        /*00c6*/ 	.short	0x0040
        /*00c8*/ 	.byte	0x00, 0xf4, 0x21, 0x00


	//----- nvinfo : EIATTR_KPARAM_INFO
	.align		4
.L_34:
        /*00cc*/ 	.byte	0x04, 0x17
        /*00ce*/ 	.short	(.L_36 - .L_35)
.L_35:
        /*00d0*/ 	.word	0x00000000
        /*00d4*/ 	.short	0x0007
        /*00d6*/ 	.short	0x0038
        /*00d8*/ 	.byte	0x00, 0xf4, 0x21, 0x00


	//----- nvinfo : EIATTR_KPARAM_INFO
	.align		4
.L_36:
        /*00dc*/ 	.byte	0x04, 0x17
        /*00de*/ 	.short	(.L_38 - .L_37)
.L_37:
        /*00e0*/ 	.word	0x00000000
        /*00e4*/ 	.short	0x0006
        /*00e6*/ 	.short	0x0030
        /*00e8*/ 	.byte	0x00, 0xf4, 0x21, 0x00


	//----- nvinfo : EIATTR_KPARAM_INFO
	.align		4
.L_38:
        /*00ec*/ 	.byte	0x04, 0x17
        /*00ee*/ 	.short	(.L_40 - .L_39)
.L_39:
        /*00f0*/ 	.word	0x00000000
        /*00f4*/ 	.short	0x0005
        /*00f6*/ 	.short	0x0028
        /*00f8*/ 	.byte	0x00, 0xf4, 0x21, 0x00


	//----- nvinfo : EIATTR_KPARAM_INFO
	.align		4
.L_40:
        /*00fc*/ 	.byte	0x04, 0x17
        /*00fe*/ 	.short	(.L_42 - .L_41)
.L_41:
        /*0100*/ 	.word	0x00000000
        /*0104*/ 	.short	0x0004
        /*0106*/ 	.short	0x0020
        /*0108*/ 	.byte	0x00, 0xf4, 0x21, 0x00


	//----- nvinfo : EIATTR_KPARAM_INFO
	.align		4
.L_42:
        /*010c*/ 	.byte	0x04, 0x17
        /*010e*/ 	.short	(.L_44 - .L_43)
.L_43:
        /*0110*/ 	.word	0x00000000
        /*0114*/ 	.short	0x0003
        /*0116*/ 	.short	0x0018
        /*0118*/ 	.byte	0x00, 0xf4, 0x21, 0x00


	//----- nvinfo : EIATTR_KPARAM_INFO
	.align		4
.L_44:
        /*011c*/ 	.byte	0x04, 0x17
        /*011e*/ 	.short	(.L_46 - .L_45)
.L_45:
        /*0120*/ 	.word	0x00000000
        /*0124*/ 	.short	0x0002
        /*0126*/ 	.short	0x0010
        /*0128*/ 	.byte	0x00, 0xf4, 0x21, 0x00


	//----- nvinfo : EIATTR_KPARAM_INFO
	.align		4
.L_46:
        /*012c*/ 	.byte	0x04, 0x17
        /*012e*/ 	.short	(.L_48 - .L_47)
.L_47:
        /*0130*/ 	.word	0x00000000
        /*0134*/ 	.short	0x0001
        /*0136*/ 	.short	0x0008
        /*0138*/ 	.byte	0x00, 0xf4, 0x21, 0x00


	//----- nvinfo : EIATTR_KPARAM_INFO
	.align		4
.L_48:
        /*013c*/ 	.byte	0x04, 0x17
        /*013e*/ 	.short	(.L_50 - .L_49)
.L_49:
        /*0140*/ 	.word	0x00000000
        /*0144*/ 	.short	0x0000
        /*0146*/ 	.short	0x0000
        /*0148*/ 	.byte	0x00, 0xf4, 0x21, 0x00


	//----- nvinfo : EIATTR_MAXREG_COUNT
	.align		4
.L_50:
        /*014c*/ 	.byte	0x03, 0x1b
        /*014e*/ 	.short	0x00ff


	//----- nvinfo : EIATTR_COOP_GROUP_MASK_REGIDS
	.align		4
        /*0150*/ 	.byte	0x04, 0x29
        /*0152*/ 	.short	(.L_52 - .L_51)


	//   ....[0]....
.L_51:
        /*0154*/ 	.word	0xffffffff


	//   ....[1]....
        /*0158*/ 	.word	0xffffffff


	//   ....[2]....
        /*015c*/ 	.word	0xffffffff


	//   ....[3]....
        /*0160*/ 	.word	0xffffffff


	//   ....[4]....
        /*0164*/ 	.word	0xffffffff


	//   ....[5]....
        /*0168*/ 	.word	0xffffffff


	//   ....[6]....
        /*016c*/ 	.word	0xffffffff


	//   ....[7]....
        /*0170*/ 	.word	0xffffffff


	//   ....[8]....
        /*0174*/ 	.word	0xffffffff


	//   ....[9]....
        /*0178*/ 	.word	0xffffffff


	//----- nvinfo : EIATTR_COOP_GROUP_INSTR_OFFSETS
	.align		4
.L_52:
        /*017c*/ 	.byte	0x04, 0x28
        /*017e*/ 	.short	(.L_54 - .L_53)


	//   ....[0]....
.L_53:
        /*0180*/ 	.word	0x000010d0


	//   ....[1]....
        /*0184*/ 	.word	0x00001100


	//   ....[2]....
        /*0188*/ 	.word	0x00001140


	//   ....[3]....
        /*018c*/ 	.word	0x00001180


	//   ....[4]....
        /*0190*/ 	.word	0x000012e0


	//   ....[5]....
        /*0194*/ 	.word	0x00001300


	//   ....[6]....
        /*0198*/ 	.word	0x000016c0


	//   ....[7]....
        /*019c*/ 	.word	0x000016f0


	//   ....[8]....
        /*01a0*/ 	.word	0x000017a0


	//   ....[9]....
        /*01a4*/ 	.word	0x000017b0


	//----- nvinfo : EIATTR_EXIT_INSTR_OFFSETS
	.align		4
.L_54:
        /*01a8*/ 	.byte	0x04, 0x1c
        /*01aa*/ 	.short	(.L_56 - .L_55)


	//   ....[0]....
.L_55:
        /*01ac*/ 	.word	0x00001d60


	//----- nvinfo : EIATTR_REQNTID
	.align		4
.L_56:
        /*01b0*/ 	.byte	0x04, 0x10
        /*01b2*/ 	.short	(.L_58 - .L_57)
.L_57:
        /*01b4*/ 	.word	0x00000100
        /*01b8*/ 	.word	0x00000001
        /*01bc*/ 	.word	0x00000001


	//----- nvinfo : EIATTR_CRS_STACK_SIZE
	.align		4
.L_58:
        /*01c0*/ 	.byte	0x04, 0x1e
        /*01c2*/ 	.short	(.L_60 - .L_59)
.L_59:
        /*01c4*/ 	.word	0x00000000
.L_60:


//--------------------- .nv.callgraph             --------------------------
	.section	.nv.callgraph,"",@"SHT_CUDA_CALLGRAPH"
	.align	4
	.sectionentsize	8
	.align		4
        /*0000*/ 	.word	0x00000000
	.align		4
        /*0004*/ 	.word	0xffffffff
	.align		4
        /*0008*/ 	.word	0x00000000
	.align		4
        /*000c*/ 	.word	0xfffffffe
	.align		4
        /*0010*/ 	.word	0x00000000
	.align		4
        /*0014*/ 	.word	0xfffffffd
	.align		4
        /*0018*/ 	.word	0x00000000
	.align		4
        /*001c*/ 	.word	0xfffffffc


//--------------------- .nv.rel.action            --------------------------
	.section	.nv.rel.action,"",@"SHT_CUDA_RELOCINFO"
	.align	8
	.sectionentsize	8
        /*0000*/ 	.byte	0x73, 0x00, 0x00, 0x00, 0x00, 0x00, 0x00, 0x00, 0x00, 0x00, 0x00, 0x11, 0x25, 0x00, 0x05, 0x36


//--------------------- .nv.constant4             --------------------------
	.section	.nv.constant4,"a",@progbits
	.align	8
	.align		8
.nv.constant4:
        /*0000*/ 	.dword	_$_str


//--------------------- .nv.constant0.triton_red_fused__to_copy_add_amax_amin_clamp_mul_native_layer_norm_reciprocal_1 --------------------------
	.section	.nv.constant0.triton_red_fused__to_copy_add_amax_amin_clamp_mul_native_layer_norm_reciprocal_1,"a",@progbits
	.sectionflags	@""
	.align	4
.nv.constant0.triton_red_fused__to_copy_add_amax_amin_clamp_mul_native_layer_norm_reciprocal_1:
	.zero		496


//--------------------- .text.triton_red_fused__to_copy_add_amax_amin_clamp_mul_native_layer_norm_reciprocal_1 --------------------------
	.section	.text.triton_red_fused__to_copy_add_amax_amin_clamp_mul_native_layer_norm_reciprocal_1,"ax",@progbits
	.sectionflags	@"SHF_BARRIERS=1"
	.sectioninfo	@"SHI_REGISTERS=39"
	.align	128
        .global         triton_red_fused__to_copy_add_amax_amin_clamp_mul_native_layer_norm_reciprocal_1
        .type           triton_red_fused__to_copy_add_amax_amin_clamp_mul_native_layer_norm_reciprocal_1,@function
        .size           triton_red_fused__to_copy_add_amax_amin_clamp_mul_native_layer_norm_reciprocal_1,(.L_x_6 - triton_red_fused__to_copy_add_amax_amin_clamp_mul_native_layer_norm_reciprocal_1)
        .other          triton_red_fused__to_copy_add_amax_amin_clamp_mul_native_layer_norm_reciprocal_1,@"STO_CUDA_ENTRY STV_DEFAULT"
triton_red_fused__to_copy_add_amax_amin_clamp_mul_native_layer_norm_reciprocal_1:
.text.triton_red_fused__to_copy_add_amax_amin_clamp_mul_native_layer_norm_reciprocal_1:
[----:B------:R-:W-:Y:S02]  /*0000*/  MOV R1, c[0x0][0x28] ;  /* 0x00000a0000017a02 */ /* 0x000fe40000000f00 */
[----:B------:R-:W0:Y:S01]  /*0010*/  S2R R0, SR_TID.X ;  /* 0x0000000000007919 */ /* 0x000e220000002100 */
[----:B------:R-:W-:Y:S01]  /*0020*/  ULDC.64 UR4, c[0x0][0x118] ;  /* 0x0000460000047ab9 */ /* 0x000fe20000000a00 */
[----:B------:R-:W-:Y:S02]  /*0030*/  BSSY B0, `(.L_x_0) ;  /* 0x0000109000007945 */ /* 0x000fe40003800000 */
[----:B------:R-:W1:Y:S01]  /*0040*/  S2R R5, SR_CTAID.X ;  /* 0x0000000000057919 */ /* 0x000e620000002500 */
[----:B0-----:R-:W-:Y:S02]  /*0050*/  SHF.R.U32.HI R10, RZ, 0x2, R0 ;  /* 0x00000002ff0a7819 */ /* 0x001fe40000011600 */
[----:B------:R-:W-:Y:S02]  /*0060*/  LOP3.LUT R12, R0, 0x3, RZ, 0xc0, !PT ;  /* 0x00000003000c7812 */ /* 0x000fe400078ec0ff */
[----:B-1----:R-:W-:Y:S02]  /*0070*/  SHF.L.U32 R11, R5, 0x6, RZ ;  /* 0x00000006050b7819 */ /* 0x002fe400000006ff */
[----:B------:R-:W-:-:S02]  /*0080*/  SGXT.U32 R10, R10, 0x6 ;  /* 0x000000060a0a781a */ /* 0x000fc40000000000 */
[----:B------:R-:W-:Y:S02]  /*0090*/  LOP3.LUT R13, R0, 0x3f, RZ, 0xc0, !PT ;  /* 0x0000003f000d7812 */ /* 0x000fe400078ec0ff */
[----:B------:R-:W-:-:S04]  /*00a0*/  LOP3.LUT R3, R10, R11, RZ, 0xfc, !PT ;  /* 0x0000000b0a037212 */ /* 0x000fc800078efcff */
[----:B------:R-:W-:-:S13]  /*00b0*/  ISETP.GE.AND P1, PT, R3, 0x1010, PT ;  /* 0x000010100300780c */ /* 0x000fda0003f26270 */
[----:B------:R-:W-:Y:S01]  /*00c0*/  @P1 LEA R17, R5, R10, 0x6 ;  /* 0x0000000a05111211 */ /* 0x000fe200078e30ff */
[----:B------:R-:W-:Y:S01]  /*00d0*/  @P1 CS2R R20, SRZ ;  /* 0x0000000000141805 */ /* 0x000fe2000001ff00 */
[----:B------:R-:W-:-:S03]  /*00e0*/  @P1 MOV R26, RZ ;  /* 0x000000ff001a1202 */ /* 0x000fc60000000f00 */
[----:B------:R-:W-:Y:S01]  /*00f0*/  @P1 IMAD R17, R17, 0xc00, R12 ;  /* 0x00000c0011111824 */ /* 0x000fe200078e020c */
[----:B------:R-:W-:Y:S05]  /*0100*/  @P1 BRA `(.L_x_1) ;  /* 0x00000fb000001947 */ /* 0x000fea0003800000 */
[----:B------:R-:W-:Y:S02]  /*0110*/  IMAD.MOV.U32 R16, RZ, RZ, 0x2 ;  /* 0x00000002ff107424 */ /* 0x000fe400078e00ff */
[----:B------:R-:W-:-:S04]  /*0120*/  IMAD R3, R3, 0xc00, R12 ;  /* 0x00000c0003037824 */ /* 0x000fc800078e020c */
[----:B------:R-:W-:-:S06]  /*0130*/  IMAD.WIDE R2, R3, R16, c[0x0][0x160] ;  /* 0x0000580003027625 */ /* 0x000fcc00078e0210 */
[----:B------:R-:W2:Y:S01]  /*0140*/  LDG.E.EL.U16 R2, [R2.64] ;  /* 0x0000000402027981 */ /* 0x000ea2000c2e1500 */
[----:B------:R-:W-:Y:S01]  /*0150*/  LEA R17, R5, R10, 0x6 ;  /* 0x0000000a05117211 */ /* 0x000fe200078e30ff */
[----:B------:R-:W-:Y:S01]  /*0160*/  IMAD.MOV.U32 R22, RZ, RZ, RZ ;  /* 0x000000ffff167224 */ /* 0x000fe200078e00ff */
[----:B------:R-:W-:Y:S02]  /*0170*/  MOV R21, RZ ;  /* 0x000000ff00157202 */ /* 0x000fe40000000f00 */
[----:B------:R-:W-:Y:S01]  /*0180*/  MOV R26, 0x3f800000 ;  /* 0x3f800000001a7802 */ /* 0x000fe20000000f00 */
[----:B------:R-:W-:Y:S01]  /*0190*/  IMAD R17, R17, 0xc00, R12 ;  /* 0x00000c0011117824 */ /* 0x000fe200078e020c */
[----:B------:R-:W-:-:S04]  /*01a0*/  MOV R14, RZ ;  /* 0x000000ff000e7202 */ /* 0x000fc80000000f00 */
[----:B------:R-:W-:Y:S02]  /*01b0*/  IADD3 R15, R17, 0x4, RZ ;  /* 0x00000004110f7810 */ /* 0x000fe40007ffe0ff */
[----:B--2---:R-:W-:Y:S02]  /*01c0*/  SHF.L.U32 R20, R2, 0x10, RZ ;  /* 0x0000001002147819 */ /* 0x004fe400000006ff */
.L_x_2:
[----:B------:R-:W-:-:S05]  /*01d0*/  IADD3 R3, R15, R22, RZ ;  /* 0x000000160f037210 */ /* 0x000fca0007ffe0ff */
[----:B------:R-:W-:-:S05]  /*01e0*/  IMAD.WIDE R2, R3, R16, c[0x0][0x160] ;  /* 0x0000580003027625 */ /* 0x000fca00078e0210 */
[----:B------:R0:W2:Y:S01]  /*01f0*/  LDG.E.EL.U16 R25, [R2.64] ;  /* 0x0000000402197981 */ /* 0x0000a2000c2e1500 */
[----:B------:R-:W-:-:S05]  /*0200*/  IADD3 R5, R15, 0x4, R22 ;  /* 0x000000040f057810 */ /* 0x000fca0007ffe016 */
[----:B------:R-:W-:-:S05]  /*0210*/  IMAD.WIDE R4, R5, R16, c[0x0][0x160] ;  /* 0x0000580005047625 */ /* 0x000fca00078e0210 */
[----:B------:R1:W3:Y:S01]  /*0220*/  LDG.E.EL.U16 R18, [R4.64] ;  /* 0x0000000404127981 */ /* 0x0002e2000c2e1500 */
[----:B------:R-:W-:-:S05]  /*0230*/  IADD3 R7, R15, 0x8, R22 ;  /* 0x000000080f077810 */ /* 0x000fca0007ffe016 */
[----:B------:R-:W-:-:S05]  /*0240*/  IMAD.WIDE R6, R7, R16, c[0x0][0x160] ;  /* 0x0000580007067625 */ /* 0x000fca00078e0210 */
[----:B------:R4:W5:Y:S01]  /*0250*/  LDG.E.EL.U16 R23, [R6.64] ;  /* 0x0000000406177981 */ /* 0x000962000c2e1500 */
[----:B------:R-:W-:-:S05]  /*0260*/  IADD3 R9, R15, 0xc, R22 ;  /* 0x0000000c0f097810 */ /* 0x000fca0007ffe016 */
[----:B------:R-:W-:-:S05]  /*0270*/  IMAD.WIDE R8, R9, R16, c[0x0][0x160] ;  /* 0x0000580009087625 */ /* 0x000fca00078e0210 */
[----:B------:R0:W5:Y:S01]  /*0280*/  LDG.E.EL.U16 R24, [R8.64] ;  /* 0x0000000408187981 */ /* 0x000162000c2e1500 */
[----:B------:R-:W-:-:S05]  /*0290*/  IADD3 R31, R15, 0x10, R22 ;  /* 0x000000100f1f7810 */ /* 0x000fca0007ffe016 */
[----:B------:R-:W-:-:S05]  /*02a0*/  IMAD.WIDE R30, R31, R16, c[0x0][0x160] ;  /* 0x000058001f1e7625 */ /* 0x000fca00078e0210 */
[----:B------:R1:W5:Y:S01]  /*02b0*/  LDG.E.EL.U16 R19, [R30.64] ;  /* 0x000000041e137981 */ /* 0x000362000c2e1500 */
[----:B0-----:R-:W-:-:S05]  /*02c0*/  IADD3 R3, R15, 0x14, R22 ;  /* 0x000000140f037810 */ /* 0x001fca0007ffe016 */
[----:B------:R-:W-:-:S05]  /*02d0*/  IMAD.WIDE R2, R3, R16, c[0x0][0x160] ;  /* 0x0000580003027625 */ /* 0x000fca00078e0210 */
[----:B------:R0:W5:Y:S01]  /*02e0*/  LDG.E.EL.U16 R27, [R2.64] ;  /* 0x00000004021b7981 */ /* 0x000162000c2e1500 */
[----:B-1----:R-:W-:-:S05]  /*02f0*/  IADD3 R5, R15, 0x18, R22 ;  /* 0x000000180f057810 */ /* 0x002fca0007ffe016 */
[----:B------:R-:W-:-:S05]  /*0300*/  IMAD.WIDE R4, R5, R16, c[0x0][0x160] ;  /* 0x0000580005047625 */ /* 0x000fca00078e0210 */
[----:B------:R1:W5:Y:S01]  /*0310*/  LDG.E.EL.U16 R28, [R4.64] ;  /* 0x00000004041c7981 */ /* 0x000362000c2e1500 */
[----:B----4-:R-:W-:-:S05]  /*0320*/  IADD3 R7, R15, 0x1c, R22 ;  /* 0x0000001c0f077810 */ /* 0x010fca0007ffe016 */
[----:B------:R-:W-:-:S05]  /*0330*/  IMAD.WIDE R6, R7, R16, c[0x0][0x160] ;  /* 0x0000580007067625 */ /* 0x000fca00078e0210 */
[----:B------:R4:W5:Y:S01]  /*0340*/  LDG.E.EL.U16 R29, [R6.64] ;  /* 0x00000004061d7981 */ /* 0x000962000c2e1500 */
[----:B------:R-:W-:-:S05]  /*0350*/  IADD3 R9, R15, 0x20, R22 ;  /* 0x000000200f097810 */ /* 0x000fca0007ffe016 */
[----:B------:R-:W-:-:S05]  /*0360*/  IMAD.WIDE R8, R9, R16, c[0x0][0x160] ;  /* 0x0000580009087625 */ /* 0x000fca00078e0210 */
[----:B------:R1:W5:Y:S01]  /*0370*/  LDG.E.EL.U16 R30, [R8.64] ;  /* 0x00000004081e7981 */ /* 0x000362000c2e1500 */
[----:B------:R-:W-:-:S05]  /*0380*/  IADD3 R31, R15, 0x24, R22 ;  /* 0x000000240f1f7810 */ /* 0x000fca0007ffe016 */
[----:B0-----:R-:W-:-:S06]  /*0390*/  IMAD.WIDE R2, R31, R16, c[0x0][0x160] ;  /* 0x000058001f027625 */ /* 0x001fcc00078e0210 */
[----:B------:R0:W5:Y:S01]  /*03a0*/  LDG.E.EL.U16 R2, [R2.64] ;  /* 0x0000000402027981 */ /* 0x000162000c2e1500 */
[----:B------:R-:W-:-:S05]  /*03b0*/  IADD3 R31, R15, 0x28, R22 ;  /* 0x000000280f1f7810 */ /* 0x000fca0007ffe016 */
[----:B-1----:R-:W-:-:S06]  /*03c0*/  IMAD.WIDE R4, R31, R16, c[0x0][0x160] ;  /* 0x000058001f047625 */ /* 0x002fcc00078e0210 */
[----:B------:R1:W5:Y:S01]  /*03d0*/  LDG.E.EL.U16 R4, [R4.64] ;  /* 0x0000000404047981 */ /* 0x000362000c2e1500 */
[----:B------:R-:W-:-:S05]  /*03e0*/  IADD3 R31, R15, 0x2c, R22 ;  /* 0x0000002c0f1f7810 */ /* 0x000fca0007ffe016 */
[----:B----4-:R-:W-:-:S06]  /*03f0*/  IMAD.WIDE R6, R31, R16, c[0x0][0x160] ;  /* 0x000058001f067625 */ /* 0x010fcc00078e0210 */
[----:B------:R4:W5:Y:S01]  /*0400*/  LDG.E.EL.U16 R6, [R6.64] ;  /* 0x0000000406067981 */ /* 0x000962000c2e1500 */
[----:B------:R-:W-:Y:S01]  /*0410*/  IADD3 R9, R15, 0x30, R22 ;  /* 0x000000300f097810 */ /* 0x000fe20007ffe016 */
[----:B------:R-:W-:-:S04]  /*0420*/  FADD R26, R26, 1 ;  /* 0x3f8000001a1a7421 */ /* 0x000fc80000000000 */
[----:B------:R-:W-:Y:S01]  /*0430*/  IMAD.WIDE R8, R9, R16, c[0x0][0x160] ;  /* 0x0000580009087625 */ /* 0x000fe200078e0210 */
[C---:B------:R-:W-:Y:S01]  /*0440*/  FSETP.GEU.AND P2, PT, |R26|.reuse, 1.175494350822287508e-38, PT ;  /* 0x008000001a00780b */ /* 0x040fe20003f4e200 */
[C---:B0-----:R-:W-:Y:S01]  /*0450*/  FMUL R3, R26.reuse, 0.25 ;  /* 0x3e8000001a037820 */ /* 0x041fe20000400000 */
[----:B------:R-:W-:-:S03]  /*0460*/  FSETP.GT.AND P0, PT, |R26|, 8.50705917302346158658e+37, PT ;  /* 0x7e8000001a00780b */ /* 0x000fc60003f04200 */
[----:B------:R0:W5:Y:S01]  /*0470*/  LDG.E.EL.U16 R8, [R8.64] ;  /* 0x0000000408087981 */ /* 0x000162000c2e1500 */
[----:B-1----:R-:W-:Y:S01]  /*0480*/  FSEL R5, R3, R26, P0 ;  /* 0x0000001a03057208 */ /* 0x002fe20000000000 */
[----:B------:R-:W-:-:S05]  /*0490*/  FADD R26, R26, 1 ;  /* 0x3f8000001a1a7421 */ /* 0x000fca0000000000 */
[----:B------:R-:W-:Y:S01]  /*04a0*/  FSETP.GEU.AND P3, PT, |R26|, 1.175494350822287508e-38, PT ;  /* 0x008000001a00780b */ /* 0x000fe20003f6e200 */
[----:B------:R-:W-:-:S06]  /*04b0*/  @!P2 FMUL R5, R5, 16777216 ;  /* 0x4b8000000505a820 */ /* 0x000fcc0000400000 */
[----:B------:R-:W1:Y:S01]  /*04c0*/  MUFU.RCP R5, R5 ;  /* 0x0000000500057308 */ /* 0x000e620000001000 */
[----:B--2---:R-:W-:Y:S01]  /*04d0*/  IMAD.U32 R3, R25, 0x10000, RZ ;  /* 0x0001000019037824 */ /* 0x004fe200078e00ff */
[----:B------:R-:W-:-:S03]  /*04e0*/  FMUL R25, R26, 0.25 ;  /* 0x3e8000001a197820 */ /* 0x000fc60000400000 */
[----:B------:R-:W-:-:S04]  /*04f0*/  FADD R32, R3, -R20 ;  /* 0x8000001403207221 */ /* 0x000fc80000000000 */
[----:B----4-:R-:W-:Y:S01]  /*0500*/  FMUL R7, R32, 0.25 ;  /* 0x3e80000020077820 */ /* 0x010fe20000400000 */
[----:B---3--:R-:W-:-:S04]  /*0510*/  SHF.L.U32 R18, R18, 0x10, RZ ;  /* 0x0000001012127819 */ /* 0x008fc800000006ff */
[----:B------:R-:W-:Y:S02]  /*0520*/  FSEL R7, R7, R32, P0 ;  /* 0x0000002007077208 */ /* 0x000fe40000000000 */
[----:B------:R-:W-:-:S03]  /*0530*/  FSETP.GT.AND P0, PT, |R26|, 8.50705917302346158658e+37, PT ;  /* 0x7e8000001a00780b */ /* 0x000fc60003f04200 */
[----:B------:R-:W-:Y:S01]  /*0540*/  @!P2 FMUL R7, R7, 16777216 ;  /* 0x4b8000000707a820 */ /* 0x000fe20000400000 */
[----:B------:R-:W-:-:S03]  /*0550*/  FSEL R31, R25, R26, P0 ;  /* 0x0000001a191f7208 */ /* 0x000fc60000000000 */
[----:B-1----:R-:W-:Y:S01]  /*0560*/  FFMA R20, R5, R7, R20 ;  /* 0x0000000705147223 */ /* 0x002fe20000000014 */
[----:B------:R-:W-:Y:S01]  /*0570*/  FADD R5, R26, 1 ;  /* 0x3f8000001a057421 */ /* 0x000fe20000000000 */
[----:B------:R-:W-:Y:S01]  /*0580*/  @!P3 FMUL R31, R31, 16777216 ;  /* 0x4b8000001f1fb820 */ /* 0x000fe20000400000 */
[----:B-----5:R-:W-:Y:S01]  /*0590*/  SHF.L.U32 R25, R23, 0x10, RZ ;  /* 0x0000001017197819 */ /* 0x020fe200000006ff */
[----:B------:R-:W-:Y:S01]  /*05a0*/  FADD R7, -R20, R18 ;  /* 0x0000001214077221 */ /* 0x000fe20000000100 */
[C---:B------:R-:W-:Y:S01]  /*05b0*/  FMUL R34, R5.reuse, 0.25 ;  /* 0x3e80000005227820 */ /* 0x040fe20000400000 */
[----:B0-----:R-:W0:Y:S01]  /*05c0*/  MUFU.RCP R9, R31 ;  /* 0x0000001f00097308 */ /* 0x001e220000001000 */
[----:B------:R-:W-:Y:S01]  /*05d0*/  FSETP.GEU.AND P2, PT, |R5|, 1.175494350822287508e-38, PT ;  /* 0x008000000500780b */ /* 0x000fe20003f4e200 */
[----:B------:R-:W-:Y:S01]  /*05e0*/  FMUL R26, R7, 0.25 ;  /* 0x3e800000071a7820 */ /* 0x000fe20000400000 */
[----:B------:R-:W-:-:S04]  /*05f0*/  SHF.L.U32 R24, R24, 0x10, RZ ;  /* 0x0000001018187819 */ /* 0x000fc800000006ff */
[----:B------:R-:W-:Y:S02]  /*0600*/  FSEL R26, R26, R7, P0 ;  /* 0x000000071a1a7208 */ /* 0x000fe40000000000 */
[----:B------:R-:W-:-:S03]  /*0610*/  FSETP.GT.AND P0, PT, |R5|, 8.50705917302346158658e+37, PT ;  /* 0x7e8000000500780b */ /* 0x000fc60003f04200 */
[----:B------:R-:W-:Y:S01]  /*0620*/  @!P3 FMUL R26, R26, 16777216 ;  /* 0x4b8000001a1ab820 */ /* 0x000fe20000400000 */
[----:B------:R-:W-:Y:S01]  /*0630*/  FSEL R34, R34, R5, P0 ;  /* 0x0000000522227208 */ /* 0x000fe20000000000 */
[----:B------:R-:W-:Y:S02]  /*0640*/  FADD R5, R5, 1 ;  /* 0x3f80000005057421 */ /* 0x000fe40000000000 */
[--C-:B0-----:R-:W-:Y:S01]  /*0650*/  FFMA R9, R9, R26, R20.reuse ;  /* 0x0000001a09097223 */ /* 0x101fe20000000014 */
[----:B------:R-:W-:Y:S01]  /*0660*/  FADD R20, R3, -R20 ;  /* 0x8000001403147221 */ /* 0x000fe20000000000 */
[----:B------:R-:W-:Y:S01]  /*0670*/  @!P2 FMUL R34, R34, 16777216 ;  /* 0x4b8000002222a820 */ /* 0x000fe20000400000 */
[----:B------:R-:W-:Y:S01]  /*0680*/  FSETP.GEU.AND P3, PT, |R5|, 1.175494350822287508e-38, PT ;  /* 0x008000000500780b */ /* 0x000fe20003f6e200 */
[----:B------:R-:W-:Y:S01]  /*0690*/  FADD R23, -R9, R25 ;  /* 0x0000001909177221 */ /* 0x000fe20000000100 */
[----:B------:R-:W-:Y:S01]  /*06a0*/  FMUL R31, R5, 0.25 ;  /* 0x3e800000051f7820 */ /* 0x000fe20000400000 */
[----:B------:R-:W0:Y:S01]  /*06b0*/  MUFU.RCP R26, R34 ;  /* 0x00000022001a7308 */ /* 0x000e220000001000 */
[----:B------:R-:W-:Y:S01]  /*06c0*/  FFMA R32, R32, R20, R21 ;  /* 0x0000001420207223 */ /* 0x000fe20000000015 */
[----:B------:R-:W-:Y:S01]  /*06d0*/  FMUL R36, R23, 0.25 ;  /* 0x3e80000017247820 */ /* 0x000fe20000400000 */
[----:B------:R-:W-:Y:S01]  /*06e0*/  FADD R20, R5, 1 ;  /* 0x3f80000005147421 */ /* 0x000fe20000000000 */
[----:B------:R-:W-:Y:S01]  /*06f0*/  IMAD.U32 R19, R19, 0x10000, RZ ;  /* 0x0001000013137824 */ /* 0x000fe200078e00ff */
[----:B------:R-:W-:-:S02]  /*0700*/  SHF.L.U32 R27, R27, 0x10, RZ ;  /* 0x000000101b1b7819 */ /* 0x000fc400000006ff */
[----:B------:R-:W-:Y:S02]  /*0710*/  FSEL R36, R36, R23, P0 ;  /* 0x0000001724247208 */ /* 0x000fe40000000000 */
[----:B------:R-:W-:-:S03]  /*0720*/  FSETP.GT.AND P0, PT, |R5|, 8.50705917302346158658e+37, PT ;  /* 0x7e8000000500780b */ /* 0x000fc60003f04200 */
[----:B------:R-:W-:Y:S01]  /*0730*/  @!P2 FMUL R36, R36, 16777216 ;  /* 0x4b8000002424a820 */ /* 0x000fe20000400000 */
[----:B------:R-:W-:Y:S01]  /*0740*/  FSEL R31, R31, R5, P0 ;  /* 0x000000051f1f7208 */ /* 0x000fe20000000000 */
[C---:B------:R-:W-:Y:S01]  /*0750*/  FMUL R5, R20.reuse, 0.25 ;  /* 0x3e80000014057820 */ /* 0x040fe20000400000 */
[----:B------:R-:W-:Y:S01]  /*0760*/  FSETP.GEU.AND P2, PT, |R20|, 1.175494350822287508e-38, PT ;  /* 0x008000001400780b */ /* 0x000fe20003f4e200 */
[--C-:B0-----:R-:W-:Y:S01]  /*0770*/  FFMA R26, R26, R36, R9.reuse ;  /* 0x000000241a1a7223 */ /* 0x101fe20000000009 */
[----:B------:R-:W-:Y:S01]  /*0780*/  FADD R9, R18, -R9 ;  /* 0x8000000912097221 */ /* 0x000fe20000000000 */
[----:B------:R-:W-:Y:S02]  /*0790*/  @!P3 FMUL R31, R31, 16777216 ;  /* 0x4b8000001f1fb820 */ /* 0x000fe40000400000 */
[----:B------:R-:W-:Y:S01]  /*07a0*/  FADD R3, -R26, R24 ;  /* 0x000000181a037221 */ /* 0x000fe20000000100 */
[----:B------:R-:W-:Y:S01]  /*07b0*/  FFMA R32, R7, R9, R32 ;  /* 0x0000000907207223 */ /* 0x000fe20000000020 */
[----:B------:R-:W0:Y:S02]  /*07c0*/  MUFU.RCP R21, R31 ;  /* 0x0000001f00157308 */ /* 0x000e240000001000 */
        /* <DEDUP_REMOVED lines=10> */
[C---:B------:R-:W-:Y:S01]  /*0870*/  FSETP.GEU.AND P3, PT, |R20|.reuse, 1.175494350822287508e-38, PT ;  /* 0x008000001400780b */ /* 0x040fe20003f6e200 */
[----:B------:R-:W-:Y:S01]  /*0880*/  FADD R5, -R21, R19 ;  /* 0x0000001315057221 */ /* 0x000fe20000000100 */
[----:B------:R-:W-:Y:S01]  /*0890*/  FMUL R31, R20, 0.25 ;  /* 0x3e800000141f7820 */ /* 0x000fe20000400000 */
[----:B------:R-:W0:Y:S01]  /*08a0*/  MUFU.RCP R18, R33 ;  /* 0x0000002100127308 */ /* 0x000e220000001000 */
[----:B------:R-:W-:Y:S01]  /*08b0*/  FFMA R32, R23, R26, R32 ;  /* 0x0000001a17207223 */ /* 0x000fe20000000020 */
[----:B------:R-:W-:-:S05]  /*08c0*/  FMUL R34, R5, 0.25 ;  /* 0x3e80000005227820 */ /* 0x000fca0000400000 */
[----:B------:R-:W-:Y:S02]  /*08d0*/  FSEL R34, R34, R5, P0 ;  /* 0x0000000522227208 */ /* 0x000fe40000000000 */
[----:B------:R-:W-:-:S03]  /*08e0*/  FSETP.GT.AND P0, PT, |R20|, 8.50705917302346158658e+37, PT ;  /* 0x7e8000001400780b */ /* 0x000fc60003f04200 */
[----:B------:R-:W-:-:S04]  /*08f0*/  @!P2 FMUL R34, R34, 16777216 ;  /* 0x4b8000002222a820 */ /* 0x000fc80000400000 */
[----:B0-----:R-:W-:Y:S01]  /*0900*/  FFMA R18, R18, R34, R21 ;  /* 0x0000002212127223 */ /* 0x001fe20000000015 */
[----:B------:R-:W-:Y:S01]  /*0910*/  FSEL R34, R31, R20, P0 ;  /* 0x000000141f227208 */ /* 0x000fe20000000000 */
[----:B------:R-:W-:Y:S02]  /*0920*/  FADD R31, R20, 1 ;  /* 0x3f800000141f7421 */ /* 0x000fe40000000000 */
[----:B------:R-:W-:Y:S02]  /*0930*/  FADD R7, -R18, R27 ;  /* 0x0000001b12077221 */ /* 0x000fe40000000100 */
[----:B------:R-:W-:Y:S01]  /*0940*/  @!P3 FMUL R34, R34, 16777216 ;  /* 0x4b8000002222b820 */ /* 0x000fe20000400000 */
[----:B------:R-:W-:Y:S01]  /*0950*/  FSETP.GEU.AND P2, PT, |R31|, 1.175494350822287508e-38, PT ;  /* 0x008000001f00780b */ /* 0x000fe20003f4e200 */
[----:B------:R-:W-:Y:S02]  /*0960*/  FMUL R36, R7, 0.25 ;  /* 0x3e80000007247820 */ /* 0x000fe40000400000 */
[----:B------:R-:W0:Y:S03]  /*0970*/  MUFU.RCP R9, R34 ;  /* 0x0000002200097308 */ /* 0x000e260000001000 */
[----:B------:R-:W-:Y:S01]  /*0980*/  FSEL R20, R36, R7, P0 ;  /* 0x0000000724147208 */ /* 0x000fe20000000000 */
[C---:B------:R-:W-:Y:S01]  /*0990*/  FMUL R36, R31.reuse, 0.25 ;  /* 0x3e8000001f247820 */ /* 0x040fe20000400000 */
[----:B------:R-:W-:-:S03]  /*09a0*/  FSETP.GT.AND P0, PT, |R31|, 8.50705917302346158658e+37, PT ;  /* 0x7e8000001f00780b */ /* 0x000fc60003f04200 */
[----:B------:R-:W-:Y:S01]  /*09b0*/  @!P3 FMUL R20, R20, 16777216 ;  /* 0x4b8000001414b820 */ /* 0x000fe20000400000 */
[----:B------:R-:W-:Y:S01]  /*09c0*/  FSEL R36, R36, R31, P0 ;  /* 0x0000001f24247208 */ /* 0x000fe20000000000 */
[----:B------:R-:W-:-:S04]  /*09d0*/  FADD R31, R31, 1 ;  /* 0x3f8000001f1f7421 */ /* 0x000fc80000000000 */
[----:B------:R-:W-:Y:S01]  /*09e0*/  @!P2 FMUL R36, R36, 16777216 ;  /* 0x4b8000002424a820 */ /* 0x000fe20000400000 */
[----:B------:R-:W-:Y:S01]  /*09f0*/  FSETP.GEU.AND P3, PT, |R31|, 1.175494350822287508e-38, PT ;  /* 0x008000001f00780b */ /* 0x000fe20003f6e200 */
[--C-:B0-----:R-:W-:Y:S01]  /*0a00*/  FFMA R20, R9, R20, R18.reuse ;  /* 0x0000001409147223 */ /* 0x101fe20000000012 */
[----:B------:R-:W-:Y:S01]  /*0a10*/  SHF.L.U32 R9, R28, 0x10, RZ ;  /* 0x000000101c097819 */ /* 0x000fe200000006ff */
[----:B------:R-:W0:Y:S01]  /*0a20*/  MUFU.RCP R23, R36 ;  /* 0x0000002400177308 */ /* 0x000e220000001000 */
[----:B------:R-:W-:Y:S01]  /*0a30*/  FMUL R34, R31, 0.25 ;  /* 0x3e8000001f227820 */ /* 0x000fe20000400000 */
[----:B------:R-:W-:Y:S02]  /*0a40*/  FADD R18, R19, -R18 ;  /* 0x8000001213127221 */ /* 0x000fe40000000000 */
[----:B------:R-:W-:-:S04]  /*0a50*/  FADD R25, -R20, R9 ;  /* 0x0000000914197221 */ /* 0x000fc80000000100 */
[----:B------:R-:W-:-:S05]  /*0a60*/  FMUL R26, R25, 0.25 ;  /* 0x3e800000191a7820 */ /* 0x000fca0000400000 */
[----:B------:R-:W-:Y:S02]  /*0a70*/  FSEL R26, R26, R25, P0 ;  /* 0x000000191a1a7208 */ /* 0x000fe40000000000 */
[----:B------:R-:W-:-:S03]  /*0a80*/  FSETP.GT.AND P0, PT, |R31|, 8.50705917302346158658e+37, PT ;  /* 0x7e8000001f00780b */ /* 0x000fc60003f04200 */
[----:B------:R-:W-:Y:S01]  /*0a90*/  @!P2 FMUL R26, R26, 16777216 ;  /* 0x4b8000001a1aa820 */ /* 0x000fe20000400000 */
[----:B------:R-:W-:Y:S01]  /*0aa0*/  FSEL R34, R34, R31, P0 ;  /* 0x0000001f22227208 */ /* 0x000fe20000000000 */
[----:B------:R-:W-:Y:S02]  /*0ab0*/  FADD R31, R31, 1 ;  /* 0x3f8000001f1f7421 */ /* 0x000fe40000000000 */
[----:B0-----:R-:W-:Y:S01]  /*0ac0*/  FFMA R28, R23, R26, R20 ;  /* 0x0000001a171c7223 */ /* 0x001fe20000000014 */
[----:B------:R-:W-:Y:S01]  /*0ad0*/  FADD R26, R24, -R21 ;  /* 0x80000015181a7221 */ /* 0x000fe20000000000 */
[----:B------:R-:W-:Y:S01]  /*0ae0*/  @!P3 FMUL R34, R34, 16777216 ;  /* 0x4b8000002222b820 */ /* 0x000fe20000400000 */
[C---:B------:R-:W-:Y:S01]  /*0af0*/  FSETP.GEU.AND P2, PT, |R31|.reuse, 1.175494350822287508e-38, PT ;  /* 0x008000001f00780b */ /* 0x040fe20003f4e200 */
[----:B------:R-:W-:Y:S01]  /*0b00*/  FADD R23, -R28, R29 ;  /* 0x0000001d1c177221 */ /* 0x000fe20000000100 */
[----:B------:R-:W-:Y:S01]  /*0b10*/  FMUL R36, R31, 0.25 ;  /* 0x3e8000001f247820 */ /* 0x000fe20000400000 */
[----:B------:R-:W0:Y:S01]  /*0b20*/  MUFU.RCP R21, R34 ;  /* 0x0000002200157308 */ /* 0x000e220000001000 */
[----:B------:R-:W-:Y:S01]  /*0b30*/  FFMA R26, R3, R26, R32 ;  /* 0x0000001a031a7223 */ /* 0x000fe20000000020 */
[----:B------:R-:W-:Y:S01]  /*0b40*/  FMUL R24, R23, 0.25 ;  /* 0x3e80000017187820 */ /* 0x000fe20000400000 */
[----:B------:R-:W-:Y:S01]  /*0b50*/  FADD R32, R31, 1 ;  /* 0x3f8000001f207421 */ /* 0x000fe20000000000 */
[----:B------:R-:W-:Y:S01]  /*0b60*/  FADD R20, R27, -R20 ;  /* 0x800000141b147221 */ /* 0x000fe20000000000 */
[----:B------:R-:W-:-:S02]  /*0b70*/  FFMA R26, R5, R18, R26 ;  /* 0x00000012051a7223 */ /* 0x000fc4000000001a */
[----:B------:R-:W-:Y:S02]  /*0b80*/  FSEL R24, R24, R23, P0 ;  /* 0x0000001718187208 */ /* 0x000fe40000000000 */
[----:B------:R-:W-:-:S03]  /*0b90*/  FSETP.GT.AND P0, PT, |R31|, 8.50705917302346158658e+37, PT ;  /* 0x7e8000001f00780b */ /* 0x000fc60003f04200 */
[----:B------:R-:W-:Y:S01]  /*0ba0*/  @!P3 FMUL R24, R24, 16777216 ;  /* 0x4b8000001818b820 */ /* 0x000fe20000400000 */
[----:B------:R-:W-:Y:S01]  /*0bb0*/  FSEL R36, R36, R31, P0 ;  /* 0x0000001f24247208 */ /* 0x000fe20000000000 */
[C---:B------:R-:W-:Y:S01]  /*0bc0*/  FMUL R31, R32.reuse, 0.25 ;  /* 0x3e800000201f7820 */ /* 0x040fe20000400000 */
[----:B------:R-:W-:Y:S01]  /*0bd0*/  FSETP.GEU.AND P3, PT, |R32|, 1.175494350822287508e-38, PT ;  /* 0x008000002000780b */ /* 0x000fe20003f6e200 */
[--C-:B0-----:R-:W-:Y:S01]  /*0be0*/  FFMA R24, R21, R24, R28.reuse ;  /* 0x0000001815187223 */ /* 0x101fe2000000001c */
[----:B------:R-:W-:Y:S01]  /*0bf0*/  SHF.L.U32 R21, R30, 0x10, RZ ;  /* 0x000000101e157819 */ /* 0x000fe200000006ff */
[----:B------:R-:W-:Y:S01]  /*0c00*/  @!P2 FMUL R36, R36, 16777216 ;  /* 0x4b8000002424a820 */ /* 0x000fe20000400000 */
[----:B------:R-:W-:Y:S01]  /*0c10*/  FADD R28, R9, -R28 ;  /* 0x8000001c091c7221 */ /* 0x000fe20000000000 */
[----:B------:R-:W-:Y:S02]  /*0c20*/  FADD R29, R29, -R24 ;  /* 0x800000181d1d7221 */ /* 0x000fe40000000000 */
[----:B------:R-:W-:Y:S01]  /*0c30*/  FADD R3, -R24, R21 ;  /* 0x0000001518037221 */ /* 0x000fe20000000100 */
[----:B------:R-:W0:Y:S03]  /*0c40*/  MUFU.RCP R33, R36 ;  /* 0x0000002400217308 */ /* 0x000e260000001000 */
[----:B------:R-:W-:-:S05]  /*0c50*/  FMUL R30, R3, 0.25 ;  /* 0x3e800000031e7820 */ /* 0x000fca0000400000 */
[----:B------:R-:W-:Y:S02]  /*0c60*/  FSEL R30, R30, R3, P0 ;  /* 0x000000031e1e7208 */ /* 0x000fe40000000000 */
[----:B------:R-:W-:-:S03]  /*0c70*/  FSETP.GT.AND P0, PT, |R32|, 8.50705917302346158658e+37, PT ;  /* 0x7e8000002000780b */ /* 0x000fc60003f04200 */
[----:B------:R-:W-:-:S04]  /*0c80*/  @!P2 FMUL R30, R30, 16777216 ;  /* 0x4b8000001e1ea820 */ /* 0x000fc80000400000 */
[----:B0-----:R-:W-:Y:S01]  /*0c90*/  FFMA R30, R33, R30, R24 ;  /* 0x0000001e211e7223 */ /* 0x001fe20000000018 */
[----:B------:R-:W-:Y:S01]  /*0ca0*/  FSEL R33, R31, R32, P0 ;  /* 0x000000201f217208 */ /* 0x000fe20000000000 */
[----:B------:R-:W-:Y:S01]  /*0cb0*/  IMAD.U32 R31, R2, 0x10000, RZ ;  /* 0x00010000021f7824 */ /* 0x000fe200078e00ff */
[----:B------:R-:W-:-:S03]  /*0cc0*/  FADD R32, R32, 1 ;  /* 0x3f80000020207421 */ /* 0x000fc60000000000 */
[----:B------:R-:W-:Y:S01]  /*0cd0*/  @!P3 FMUL R33, R33, 16777216 ;  /* 0x4b8000002121b820 */ /* 0x000fe20000400000 */
[----:B------:R-:W-:Y:S01]  /*0ce0*/  FADD R2, -R30, R31 ;  /* 0x0000001f1e027221 */ /* 0x000fe20000000100 */
[C---:B------:R-:W-:Y:S01]  /*0cf0*/  FSETP.GEU.AND P4, PT, |R32|.reuse, 1.175494350822287508e-38, PT ;  /* 0x008000002000780b */ /* 0x040fe20003f8e200 */
[----:B------:R-:W-:Y:S02]  /*0d00*/  FMUL R19, R32, 0.25 ;  /* 0x3e80000020137820 */ /* 0x000fe40000400000 */
[----:B------:R-:W-:Y:S01]  /*0d10*/  FMUL R5, R2, 0.25 ;  /* 0x3e80000002057820 */ /* 0x000fe20000400000 */
[----:B------:R-:W0:Y:S04]  /*0d20*/  MUFU.RCP R33, R33 ;  /* 0x0000002100217308 */ /* 0x000e280000001000 */
[----:B------:R-:W-:-:S02]  /*0d30*/  FSEL R5, R5, R2, P0 ;  /* 0x0000000205057208 */ /* 0x000fc40000000000 */
[----:B------:R-:W-:-:S03]  /*0d40*/  FSETP.GT.AND P0, PT, |R32|, 8.50705917302346158658e+37, PT ;  /* 0x7e8000002000780b */ /* 0x000fc60003f04200 */
[----:B------:R-:W-:Y:S01]  /*0d50*/  @!P3 FMUL R5, R5, 16777216 ;  /* 0x4b8000000505b820 */ /* 0x000fe20000400000 */
[----:B------:R-:W-:Y:S01]  /*0d60*/  FSEL R34, R19, R32, P0 ;  /* 0x0000002013227208 */ /* 0x000fe20000000000 */
[----:B------:R-:W-:Y:S01]  /*0d70*/  FADD R19, R32, 1 ;  /* 0x3f80000020137421 */ /* 0x000fe20000000000 */
[----:B------:R-:W-:Y:S01]  /*0d80*/  FFMA R32, R7, R20, R26 ;  /* 0x0000001407207223 */ /* 0x000fe2000000001a */
[----:B------:R-:W-:Y:S02]  /*0d90*/  SHF.L.U32 R7, R6, 0x10, RZ ;  /* 0x0000001006077819 */ /* 0x000fe400000006ff */
[----:B------:R-:W-:Y:S01]  /*0da0*/  @!P4 FMUL R34, R34, 16777216 ;  /* 0x4b8000002222c820 */ /* 0x000fe20000400000 */
[----:B0-----:R-:W-:Y:S01]  /*0db0*/  FFMA R18, R33, R5, R30 ;  /* 0x0000000521127223 */ /* 0x001fe2000000001e */
[----:B------:R-:W-:Y:S01]  /*0dc0*/  SHF.L.U32 R5, R4, 0x10, RZ ;  /* 0x0000001004057819 */ /* 0x000fe200000006ff */
[C---:B------:R-:W-:Y:S01]  /*0dd0*/  FMUL R26, R19.reuse, 0.25 ;  /* 0x3e800000131a7820 */ /* 0x040fe20000400000 */
[----:B------:R-:W0:Y:S01]  /*0de0*/  MUFU.RCP R27, R34 ;  /* 0x00000022001b7308 */ /* 0x000e220000001000 */
[----:B------:R-:W-:Y:S01]  /*0df0*/  FSETP.GEU.AND P3, PT, |R19|, 1.175494350822287508e-38, PT ;  /* 0x008000001300780b */ /* 0x000fe20003f6e200 */
[----:B------:R-:W-:Y:S01]  /*0e00*/  FFMA R28, R25, R28, R32 ;  /* 0x0000001c191c7223 */ /* 0x000fe20000000020 */
[----:B------:R-:W-:Y:S01]  /*0e10*/  FADD R4, -R18, R5 ;  /* 0x0000000512047221 */ /* 0x000fe20000000100 */
[----:B------:R-:W-:Y:S01]  /*0e20*/  FSETP.GT.AND P2, PT, |R19|, 8.50705917302346158658e+37, PT ;  /* 0x7e8000001300780b */ /* 0x000fe20003f44200 */
[----:B------:R-:W-:Y:S01]  /*0e30*/  FADD R30, R21, -R30 ;  /* 0x8000001e151e7221 */ /* 0x000fe20000000000 */
[----:B------:R-:W-:Y:S01]  /*0e40*/  FFMA R28, R23, R29, R28 ;  /* 0x0000001d171c7223 */ /* 0x000fe2000000001c */
[----:B------:R-:W-:-:S03]  /*0e50*/  FMUL R33, R4, 0.25 ;  /* 0x3e80000004217820 */ /* 0x000fc60000400000 */
[----:B------:R-:W-:Y:S02]  /*0e60*/  FFMA R3, R3, R30, R28 ;  /* 0x0000001e03037223 */ /* 0x000fe4000000001c */
[----:B------:R-:W-:Y:S02]  /*0e70*/  FSEL R20, R33, R4, P0 ;  /* 0x0000000421147208 */ /* 0x000fe40000000000 */
[----:B------:R-:W-:Y:S01]  /*0e80*/  FSEL R33, R26, R19, P2 ;  /* 0x000000131a217208 */ /* 0x000fe20001000000 */
[----:B------:R-:W-:Y:S02]  /*0e90*/  FADD R26, R19, 1 ;  /* 0x3f800000131a7421 */ /* 0x000fe40000000000 */
[----:B------:R-:W-:Y:S02]  /*0ea0*/  @!P4 FMUL R20, R20, 16777216 ;  /* 0x4b8000001414c820 */ /* 0x000fe40000400000 */
[----:B------:R-:W-:Y:S01]  /*0eb0*/  @!P3 FMUL R33, R33, 16777216 ;  /* 0x4b8000002121b820 */ /* 0x000fe20000400000 */
[C---:B------:R-:W-:Y:S01]  /*0ec0*/  FMUL R9, R26.reuse, 0.25 ;  /* 0x3e8000001a097820 */ /* 0x040fe20000400000 */
[--C-:B0-----:R-:W-:Y:S01]  /*0ed0*/  FFMA R20, R27, R20, R18.reuse ;  /* 0x000000141b147223 */ /* 0x101fe20000000012 */
[C---:B------:R-:W-:Y:S01]  /*0ee0*/  FSETP.GT.AND P0, PT, |R26|.reuse, 8.50705917302346158658e+37, PT ;  /* 0x7e8000001a00780b */ /* 0x040fe20003f04200 */
[----:B------:R-:W0:Y:S01]  /*0ef0*/  MUFU.RCP R19, R33 ;  /* 0x0000002100137308 */ /* 0x000e220000001000 */
[----:B------:R-:W-:Y:S01]  /*0f00*/  FSETP.GEU.AND P4, PT, |R26|, 1.175494350822287508e-38, PT ;  /* 0x008000001a00780b */ /* 0x000fe20003f8e200 */
[----:B------:R-:W-:Y:S01]  /*0f10*/  FADD R6, -R20, R7 ;  /* 0x0000000714067221 */ /* 0x000fe20000000100 */
[----:B------:R-:W-:Y:S01]  /*0f20*/  FSEL R24, R9, R26, P0 ;  /* 0x0000001a09187208 */ /* 0x000fe20000000000 */
[----:B------:R-:W-:Y:S01]  /*0f30*/  FADD R18, R31, -R18 ;  /* 0x800000121f127221 */ /* 0x000fe20000000000 */
[----:B------:R-:W-:Y:S01]  /*0f40*/  SHF.L.U32 R9, R8, 0x10, RZ ;  /* 0x0000001008097819 */ /* 0x000fe200000006ff */
[----:B------:R-:W-:Y:S01]  /*0f50*/  FMUL R27, R6, 0.25 ;  /* 0x3e800000061b7820 */ /* 0x000fe20000400000 */
[----:B------:R-:W-:-:S04]  /*0f60*/  FADD R5, R5, -R20 ;  /* 0x8000001405057221 */ /* 0x000fc80000000000 */
[----:B------:R-:W-:-:S03]  /*0f70*/  FSEL R27, R27, R6, P2 ;  /* 0x000000061b1b7208 */ /* 0x000fc60001000000 */
[----:B------:R-:W-:Y:S02]  /*0f80*/  @!P4 FMUL R24, R24, 16777216 ;  /* 0x4b8000001818c820 */ /* 0x000fe40000400000 */
[----:B------:R-:W-:-:S04]  /*0f90*/  @!P3 FMUL R27, R27, 16777216 ;  /* 0x4b8000001b1bb820 */ /* 0x000fc80000400000 */
[----:B0-----:R-:W-:Y:S01]  /*0fa0*/  FFMA R27, R19, R27, R20 ;  /* 0x0000001b131b7223 */ /* 0x001fe20000000014 */
[----:B------:R-:W-:Y:S01]  /*0fb0*/  FFMA R19, R2, R18, R3 ;  /* 0x0000001202137223 */ /* 0x000fe20000000003 */
[----:B------:R-:W0:Y:S02]  /*0fc0*/  MUFU.RCP R24, R24 ;  /* 0x0000001800187308 */ /* 0x000e240000001000 */
[----:B------:R-:W-:Y:S01]  /*0fd0*/  FADD R21, R9, -R27 ;  /* 0x8000001b09157221 */ /* 0x000fe20000000000 */
[----:B------:R-:W-:Y:S01]  /*0fe0*/  FFMA R5, R4, R5, R19 ;  /* 0x0000000504057223 */ /* 0x000fe20000000013 */
[----:B------:R-:W-:Y:S02]  /*0ff0*/  FADD R7, R7, -R27 ;  /* 0x8000001b07077221 */ /* 0x000fe40000000000 */
[----:B------:R-:W-:Y:S02]  /*1000*/  FMUL R8, R21, 0.25 ;  /* 0x3e80000015087820 */ /* 0x000fe40000400000 */
[----:B------:R-:W-:-:S03]  /*1010*/  FFMA R6, R6, R7, R5 ;  /* 0x0000000706067223 */ /* 0x000fc60000000005 */
[----:B------:R-:W-:Y:S02]  /*1020*/  FSEL R3, R8, R21, P0 ;  /* 0x0000001508037208 */ /* 0x000fe40000000000 */
[----:B------:R-:W-:-:S03]  /*1030*/  IADD3 R22, P0, R22, 0x34, RZ ;  /* 0x0000003416167810 */ /* 0x000fc60007f1e0ff */
[----:B------:R-:W-:Y:S01]  /*1040*/  @!P4 FMUL R3, R3, 16777216 ;  /* 0x4b8000000303c820 */ /* 0x000fe20000400000 */
[----:B------:R-:W-:Y:S02]  /*1050*/  IADD3.X R14, RZ, R14, RZ, P0, !PT ;  /* 0x0000000eff0e7210 */ /* 0x000fe400007fe4ff */
[----:B------:R-:W-:Y:S01]  /*1060*/  ISETP.GE.U32.AND P0, PT, R22, 0xbfc, PT ;  /* 0x00000bfc1600780c */ /* 0x000fe20003f06070 */
[----:B0-----:R-:W-:-:S03]  /*1070*/  FFMA R20, R24, R3, R27 ;  /* 0x0000000318147223 */ /* 0x001fc6000000001b */
[----:B------:R-:W-:Y:S01]  /*1080*/  ISETP.GE.U32.AND.EX P0, PT, R14, RZ, PT, P0 ;  /* 0x000000ff0e00720c */ /* 0x000fe20003f06100 */
[----:B------:R-:W-:-:S04]  /*1090*/  FADD R2, R9, -R20 ;  /* 0x8000001409027221 */ /* 0x000fc80000000000 */
[----:B------:R-:W-:-:S08]  /*10a0*/  FFMA R21, R21, R2, R6 ;  /* 0x0000000215157223 */ /* 0x000fd00000000006 */
[----:B------:R-:W-:Y:S05]  /*10b0*/  @!P0 BRA `(.L_x_2) ;  /* 0xfffff11000008947 */ /* 0x000fea000383ffff */
.L_x_1:
[----:B------:R-:W-:Y:S05]  /*10c0*/  BSYNC B0 ;  /* 0x0000000000007941 */ /* 0x000fea0003800000 */
.L_x_0:
[----:B------:R-:W0:Y:S01]  /*10d0*/  SHFL.BFLY PT, R5, R26, 0x2, 0x1f ;  /* 0x0c401f001a057f89 */ /* 0x000e2200000e0000 */
[----:B------:R-:W-:Y:S01]  /*10e0*/  IMAD.MOV.U32 R19, RZ, RZ, 0x2 ;  /* 0x00000002ff137424 */ /* 0x000fe200078e00ff */
[----:B------:R-:W-:Y:S02]  /*10f0*/  LOP3.LUT R11, R11, 0x3f, R0, 0xf8, !PT ;  /* 0x0000003f0b0b7812 */ /* 0x000fe400078ef800 */
[----:B------:R-:W1:Y:S01]  /*1100*/  SHFL.BFLY PT, R2, R21, 0x2, 0x1f ;  /* 0x0c401f0015027f89 */ /* 0x000e6200000e0000 */
[----:B0-----:R-:W-:-:S04]  /*1110*/  FADD R4, R5, R26 ;  /* 0x0000001a05047221 */ /* 0x001fc80000000000 */
[C---:B------:R-:W-:Y:S01]  /*1120*/  FMUL R3, R4.reuse, 0.25 ;  /* 0x3e80000004037820 */ /* 0x040fe20000400000 */
[C---:B------:R-:W-:Y:S01]  /*1130*/  FSETP.GEU.AND P2, PT, |R4|.reuse, 1.175494350822287508e-38, PT ;  /* 0x008000000400780b */ /* 0x040fe20003f4e200 */
[----:B------:R-:W0:Y:S01]  /*1140*/  SHFL.BFLY PT, R9, R4, 0x1, 0x1f ;  /* 0x0c201f0004097f89 */ /* 0x000e2200000e0000 */
[----:B------:R-:W-:Y:S01]  /*1150*/  FSETP.GT.AND P0, PT, |R4|, 8.50705917302346158658e+37, PT ;  /* 0x7e8000000400780b */ /* 0x000fe20003f04200 */
[----:B-1----:R-:W-:-:S03]  /*1160*/  FADD R2, R2, R21 ;  /* 0x0000001502027221 */ /* 0x002fc60000000000 */
[----:B------:R-:W-:Y:S02]  /*1170*/  FSEL R6, R3, R4, P0 ;  /* 0x0000000403067208 */ /* 0x000fe40000000000 */
[----:B------:R-:W1:Y:S05]  /*1180*/  SHFL.BFLY PT, R3, R20, 0x2, 0x1f ;  /* 0x0c401f0014037f89 */ /* 0x000e6a00000e0000 */
[----:B------:R-:W-:Y:S02]  /*1190*/  @!P2 FMUL R6, R6, 16777216 ;  /* 0x4b8000000606a820 */ /* 0x000fe40000400000 */
[----:B------:R-:W-:-:S04]  /*11a0*/  @P0 FMUL R5, R5, 0.25 ;  /* 0x3e80000005050820 */ /* 0x000fc80000400000 */
[----:B------:R-:W2:Y:S01]  /*11b0*/  MUFU.RCP R6, R6 ;  /* 0x0000000600067308 */ /* 0x000ea20000001000 */
[----:B------:R-:W-:Y:S01]  /*11c0*/  @!P2 FMUL R5, R5, 16777216 ;  /* 0x4b8000000505a820 */ /* 0x000fe20000400000 */
[C---:B------:R-:W-:Y:S01]  /*11d0*/  FSETP.NEU.AND P2, PT, R4.reuse, RZ, PT ;  /* 0x000000ff0400720b */ /* 0x040fe20003f4d000 */
[----:B0-----:R-:W-:-:S05]  /*11e0*/  FADD R14, R4, R9 ;  /* 0x00000009040e7221 */ /* 0x001fca0000000000 */
[C---:B------:R-:W-:Y:S01]  /*11f0*/  FSETP.GT.AND P0, PT, |R14|.reuse, 8.50705917302346158658e+37, PT ;  /* 0x7e8000000e00780b */ /* 0x040fe20003f04200 */
[----:B-1----:R-:W-:Y:S01]  /*1200*/  FADD R3, R3, -R20 ;  /* 0x8000001403037221 */ /* 0x002fe20000000000 */
[----:B------:R-:W-:Y:S01]  /*1210*/  FSETP.GEU.AND P3, PT, |R14|, 1.175494350822287508e-38, PT ;  /* 0x008000000e00780b */ /* 0x000fe20003f6e200 */
[----:B--2---:R-:W-:Y:S02]  /*1220*/  FMUL R5, R6, R5 ;  /* 0x0000000506057220 */ /* 0x004fe40000400000 */
[----:B------:R-:W-:-:S03]  /*1230*/  FMUL R7, R3, R3 ;  /* 0x0000000303077220 */ /* 0x000fc60000400000 */
[----:B------:R-:W-:Y:S01]  /*1240*/  FSEL R5, R5, RZ, P2 ;  /* 0x000000ff05057208 */ /* 0x000fe20001000000 */
[----:B------:R-:W-:Y:S01]  /*1250*/  FMUL R7, R7, R26 ;  /* 0x0000001a07077220 */ /* 0x000fe20000400000 */
[----:B------:R-:W-:-:S03]  /*1260*/  FSETP.NEU.AND P2, PT, R14, RZ, PT ;  /* 0x000000ff0e00720b */ /* 0x000fc60003f4d000 */
[----:B------:R-:W-:Y:S01]  /*1270*/  @P0 FMUL R14, R14, 0.25 ;  /* 0x3e8000000e0e0820 */ /* 0x000fe20000400000 */
[----:B------:R-:W-:Y:S01]  /*1280*/  @P0 FMUL R9, R9, 0.25 ;  /* 0x3e80000009090820 */ /* 0x000fe20000400000 */
[----:B------:R-:W-:Y:S01]  /*1290*/  FFMA R8, R3, R5, R20 ;  /* 0x0000000503087223 */ /* 0x000fe20000000014 */
[----:B------:R-:W-:Y:S01]  /*12a0*/  FFMA R2, R5, R7, R2 ;  /* 0x0000000705027223 */ /* 0x000fe20000000002 */
[----:B------:R-:W-:Y:S01]  /*12b0*/  @!P3 FMUL R14, R14, 16777216 ;  /* 0x4b8000000e0eb820 */ /* 0x000fe20000400000 */
[----:B------:R-:W-:Y:S01]  /*12c0*/  @!P3 FMUL R9, R9, 16777216 ;  /* 0x4b8000000909b820 */ /* 0x000fe20000400000 */
[----:B------:R-:W-:Y:S01]  /*12d0*/  MOV R7, 0x4 ;  /* 0x0000000400077802 */ /* 0x000fe20000000f00 */
[----:B------:R-:W0:Y:S03]  /*12e0*/  SHFL.BFLY PT, R3, R8, 0x1, 0x1f ;  /* 0x0c201f0008037f89 */ /* 0x000e2600000e0000 */
[----:B------:R-:W1:Y:S01]  /*12f0*/  MUFU.RCP R14, R14 ;  /* 0x0000000e000e7308 */ /* 0x000e620000001000 */
[----:B------:R-:W2:Y:S01]  /*1300*/  SHFL.BFLY PT, R5, R2, 0x1, 0x1f ;  /* 0x0c201f0002057f89 */ /* 0x000ea200000e0000 */
[----:B-1----:R-:W-:Y:S01]  /*1310*/  FMUL R9, R14, R9 ;  /* 0x000000090e097220 */ /* 0x002fe20000400000 */
[----:B------:R-:W-:Y:S01]  /*1320*/  MOV R14, 0xfffffffc ;  /* 0xfffffffc000e7802 */ /* 0x000fe20000000f00 */
[----:B0-----:R-:W-:-:S03]  /*1330*/  FADD R15, -R8, R3 ;  /* 0x00000003080f7221 */ /* 0x001fc60000000100 */
[----:B------:R-:W-:Y:S01]  /*1340*/  FSEL R9, R9, RZ, P2 ;  /* 0x000000ff09097208 */ /* 0x000fe20001000000 */
[C---:B------:R-:W-:Y:S01]  /*1350*/  FMUL R3, R15.reuse, R15 ;  /* 0x0000000f0f037220 */ /* 0x040fe20000400000 */
[----:B--2---:R-:W-:Y:S01]  /*1360*/  FADD R6, R2, R5 ;  /* 0x0000000502067221 */ /* 0x004fe20000000000 */
[----:B------:R-:W-:Y:S02]  /*1370*/  MOV R5, 0x39aaaaab ;  /* 0x39aaaaab00057802 */ /* 0x000fe40000000f00 */
[----:B------:R-:W-:Y:S01]  /*1380*/  FFMA R8, R15, R9, R8 ;  /* 0x000000090f087223 */ /* 0x000fe20000000008 */
[----:B------:R-:W-:Y:S01]  /*1390*/  FMUL R3, R4, R3 ;  /* 0x0000000304037220 */ /* 0x000fe20000400000 */
[----:B------:R-:W-:-:S03]  /*13a0*/  MOV R15, 0xffffffff ;  /* 0xffffffff000f7802 */ /* 0x000fc60000000f00 */
[----:B------:R-:W-:Y:S01]  /*13b0*/  FFMA R6, R9, R3, R6 ;  /* 0x0000000309067223 */ /* 0x000fe20000000006 */
[----:B------:R-:W-:Y:S01]  /*13c0*/  IMAD.WIDE.U32 R2, R12, R19, c[0x0][0x170] ;  /* 0x00005c000c027625 */ /* 0x000fe200078e0013 */
[----:B------:R-:W-:Y:S02]  /*13d0*/  MOV R9, 0xff800000 ;  /* 0xff80000000097802 */ /* 0x000fe40000000f00 */
[----:B------:R-:W-:Y:S01]  /*13e0*/  FFMA R6, R6, R5, 9.9999999747524270788e-07 ;  /* 0x358637bd06067423 */ /* 0x000fe20000000005 */
[----:B------:R-:W-:-:S03]  /*13f0*/  IMAD.WIDE.U32 R4, R12, R7, c[0x0][0x168] ;  /* 0x00005a000c047625 */ /* 0x000fc600078e0007 */
[----:B------:R0:W1:Y:S01]  /*1400*/  MUFU.RSQ R7, R6 ;  /* 0x0000000600077308 */ /* 0x0000620000001400 */
[----:B------:R-:W-:Y:S01]  /*1410*/  IMAD.MOV.U32 R12, RZ, RZ, 0x7f800000 ;  /* 0x7f800000ff0c7424 */ /* 0x000fe200078e00ff */
[----:B------:R-:W-:Y:S02]  /*1420*/  MOV R22, R4 ;  /* 0x0000000400167202 */ /* 0x000fe40000000f00 */
[----:B------:R-:W-:-:S04]  /*1430*/  MOV R23, R5 ;  /* 0x0000000500177202 */ /* 0x000fc80000000f00 */
.L_x_3:
[----:B------:R-:W-:Y:S01]  /*1440*/  IADD3 R19, R17, 0x4, R14 ;  /* 0x0000000411137810 */ /* 0x000fe20007ffe00e */
[----:B------:R2:W3:Y:S01]  /*1450*/  LDG.E.EL.U16 R20, [R2.64+0x1800] ;  /* 0x0018000402147981 */ /* 0x0004e2000c2e1500 */
[----:B0-----:R-:W-:Y:S02]  /*1460*/  MOV R6, 0x2 ;  /* 0x0000000200067802 */ /* 0x001fe40000000f00 */
[----:B------:R-:W-:Y:S01]  /*1470*/  PRMT R16, RZ, 0x7610, R16 ;  /* 0x00007610ff107816 */ /* 0x000fe20000000010 */
[----:B------:R2:W4:Y:S02]  /*1480*/  LDG.E.EL.U16 R24, [R2.64] ;  /* 0x0000000402187981 */ /* 0x000524000c2e1500 */
[----:B------:R-:W-:-:S05]  /*1490*/  IMAD.WIDE R4, R19, R6, c[0x0][0x160] ;  /* 0x0000580013047625 */ /* 0x000fca00078e0206 */
[----:B------:R0:W5:Y:S02]  /*14a0*/  @!P1 LDG.E.EF.U16 R16, [R4.64] ;  /* 0x0000000404109981 */ /* 0x000164000c0e1500 */
[----:B0-----:R-:W-:Y:S01]  /*14b0*/  IMAD.MOV.U32 R4, RZ, RZ, R22 ;  /* 0x000000ffff047224 */ /* 0x001fe200078e0016 */
[----:B------:R-:W-:-:S05]  /*14c0*/  MOV R5, R23 ;  /* 0x0000001700057202 */ /* 0x000fca0000000f00 */
[----:B------:R-:W5:Y:S04]  /*14d0*/  LDG.E.EL R18, [R4.64+0x3000] ;  /* 0x0030000404127981 */ /* 0x000f68000c2e1900 */
[----:B------:R-:W5:Y:S01]  /*14e0*/  LDG.E.EL R22, [R4.64] ;  /* 0x0000000404167981 */ /* 0x000f62000c2e1900 */
[----:B------:R-:W-:-:S05]  /*14f0*/  IADD3 R14, P0, R14, 0x4, RZ ;  /* 0x000000040e0e7810 */ /* 0x000fca0007f1e0ff */
[----:B------:R-:W-:Y:S01]  /*1500*/  IMAD.X R15, RZ, RZ, R15, P0 ;  /* 0x000000ffff0f7224 */ /* 0x000fe200000e060f */
[----:B------:R-:W-:-:S04]  /*1510*/  ISETP.GE.U32.AND P0, PT, R14, 0xbfc, PT ;  /* 0x00000bfc0e00780c */ /* 0x000fc80003f06070 */
[----:B------:R-:W-:Y:S02]  /*1520*/  ISETP.GE.U32.AND.EX P0, PT, R15, RZ, PT, P0 ;  /* 0x000000ff0f00720c */ /* 0x000fe40003f06100 */
[----:B------:R-:W-:Y:S02]  /*1530*/  FSETP.NAN.AND P3, PT, R12, R12, PT ;  /* 0x0000000c0c00720b */ /* 0x000fe40003f68000 */
[----:B------:R-:W-:Y:S02]  /*1540*/  FSETP.NAN.AND P2, PT, R9, R9, PT ;  /* 0x000000090900720b */ /* 0x000fe40003f48000 */
[----:B--2---:R-:W-:-:S04]  /*1550*/  IADD3 R2, P5, R2, 0x8, RZ ;  /* 0x0000000802027810 */ /* 0x004fc80007fbe0ff */
[----:B------:R-:W-:Y:S02]  /*1560*/  IADD3.X R3, RZ, R3, RZ, P5, !PT ;  /* 0x00000003ff037210 */ /* 0x000fe40002ffe4ff */
[----:B---3--:R-:W-:Y:S02]  /*1570*/  SHF.L.U32 R23, R20, 0x10, RZ ;  /* 0x0000001014177819 */ /* 0x008fe400000006ff */
[----:B----4-:R-:W-:Y:S02]  /*1580*/  SHF.L.U32 R25, R24, 0x10, RZ ;  /* 0x0000001018197819 */ /* 0x010fe400000006ff */
[----:B-----5:R-:W-:-:S05]  /*1590*/  SHF.L.U32 R21, R16, 0x10, RZ ;  /* 0x0000001010157819 */ /* 0x020fca00000006ff */
[----:B------:R-:W-:-:S04]  /*15a0*/  FADD R16, -R8, R21 ;  /* 0x0000001508107221 */ /* 0x000fc80000000100 */
[----:B-1----:R-:W-:Y:S01]  /*15b0*/  FMUL R16, R7, R16 ;  /* 0x0000001007107220 */ /* 0x002fe20000400000 */
[----:B------:R-:W-:Y:S01]  /*15c0*/  FADD R18, R18, R23 ;  /* 0x0000001712127221 */ /* 0x000fe20000000000 */
[----:B------:R-:W-:-:S03]  /*15d0*/  FADD R25, R22, R25 ;  /* 0x0000001916197221 */ /* 0x000fc60000000000 */
[----:B------:R-:W-:-:S04]  /*15e0*/  FADD R21, R18, 1 ;  /* 0x3f80000012157421 */ /* 0x000fc80000000000 */
[----:B------:R-:W-:Y:S01]  /*15f0*/  FFMA R16, R16, R21, R25 ;  /* 0x0000001510107223 */ /* 0x000fe20000000019 */
[----:B------:R-:W-:-:S04]  /*1600*/  IMAD.WIDE R18, R19, R6, c[0x0][0x178] ;  /* 0x00005e0013127625 */ /* 0x000fc800078e0206 */
[----:B------:R-:W-:-:S05]  /*1610*/  F2FP.BF16.PACK_AB R20, RZ, R16 ;  /* 0x00000010ff14723e */ /* 0x000fca00000010ff */
[----:B------:R0:W-:Y:S01]  /*1620*/  @!P1 STG.E.U16 [R18.64], R20 ;  /* 0x0000001412009986 */ /* 0x0001e2000c101504 */
[CC--:B------:R-:W-:Y:S02]  /*1630*/  FSETP.GEU.AND P4, PT, R12.reuse, R16.reuse, PT ;  /* 0x000000100c00720b */ /* 0x0c0fe40003f8e000 */
[CC--:B------:R-:W-:Y:S02]  /*1640*/  FSETP.GT.AND P6, PT, R9.reuse, R16.reuse, PT ;  /* 0x000000100900720b */ /* 0x0c0fe40003fc4000 */
[-C--:B------:R-:W-:Y:S02]  /*1650*/  FSEL R21, R12, R16.reuse, !P4 ;  /* 0x000000100c157208 */ /* 0x080fe40006000000 */
[----:B------:R-:W-:Y:S02]  /*1660*/  IADD3 R22, P4, R4, 0x10, RZ ;  /* 0x0000001004167810 */ /* 0x000fe40007f9e0ff */
[----:B------:R-:W-:Y:S02]  /*1670*/  FSEL R16, R9, R16, P6 ;  /* 0x0000001009107208 */ /* 0x000fe40003000000 */
[----:B------:R-:W-:-:S02]  /*1680*/  IADD3.X R23, RZ, R5, RZ, P4, !PT ;  /* 0x00000005ff177210 */ /* 0x000fc400027fe4ff */
[----:B------:R-:W-:Y:S02]  /*1690*/  @!P1 FSEL R12, R12, R21, P3 ;  /* 0x000000150c0c9208 */ /* 0x000fe40001800000 */
[----:B------:R-:W-:Y:S01]  /*16a0*/  @!P1 FSEL R9, R9, R16, P2 ;  /* 0x0000001009099208 */ /* 0x000fe20001000000 */
[----:B0-----:R-:W-:Y:S05]  /*16b0*/  @!P0 BRA `(.L_x_3) ;  /* 0xfffffd8000008947 */ /* 0x001fea000383ffff */
[----:B------:R-:W0:Y:S01]  /*16c0*/  SHFL.BFLY PT, R3, R12, 0x2, 0x1f ;  /* 0x0c401f000c037f89 */ /* 0x000e2200000e0000 */
[C---:B------:R-:W-:Y:S01]  /*16d0*/  FSETP.NAN.AND P0, PT, R12.reuse, R12, PT ;  /* 0x0000000c0c00720b */ /* 0x040fe20003f08000 */
[CC--:B------:R-:W-:Y:S02]  /*16e0*/  IMAD.WIDE R18, R11.reuse, R6.reuse, c[0x0][0x1a8] ;  /* 0x00006a000b127625 */ /* 0x0c0fe400078e0206 */
[----:B------:R-:W1:Y:S02]  /*16f0*/  SHFL.BFLY PT, R2, R9, 0x2, 0x1f ;  /* 0x0c401f0009027f89 */ /* 0x000e6400000e0000 */
[----:B------:R-:W-:Y:S01]  /*1700*/  IMAD.WIDE R20, R11, R6, c[0x0][0x1b0] ;  /* 0x00006c000b147625 */ /* 0x000fe200078e0206 */
[----:B0-----:R-:W-:-:S02]  /*1710*/  FSETP.GEU.AND P3, PT, R12, R3, PT ;  /* 0x000000030c00720b */ /* 0x001fc40003f6e000 */
[CC--:B-1----:R-:W-:Y:S02]  /*1720*/  FSETP.GT.AND P2, PT, R9.reuse, R2.reuse, PT ;  /* 0x000000020900720b */ /* 0x0c2fe40003f44000 */
[C---:B------:R-:W-:Y:S02]  /*1730*/  FSEL R3, R12.reuse, R3, !P3 ;  /* 0x000000030c037208 */ /* 0x040fe40005800000 */
[C---:B------:R-:W-:Y:S02]  /*1740*/  FSEL R2, R9.reuse, R2, P2 ;  /* 0x0000000209027208 */ /* 0x040fe40001000000 */
[C---:B------:R-:W-:Y:S02]  /*1750*/  FSETP.NAN.AND P3, PT, R9.reuse, R9, PT ;  /* 0x000000090900720b */ /* 0x040fe40003f68000 */
[----:B------:R-:W-:Y:S02]  /*1760*/  FSEL R3, R12, R3, P0 ;  /* 0x000000030c037208 */ /* 0x000fe40000000000 */
[----:B------:R-:W-:Y:S01]  /*1770*/  FSEL R5, R9, R2, P3 ;  /* 0x0000000209057208 */ /* 0x000fe20001800000 */
[----:B------:R-:W-:Y:S01]  /*1780*/  IMAD.WIDE R8, R11, R6, c[0x0][0x190] ;  /* 0x000064000b087625 */ /* 0x000fe200078e0206 */
[C---:B------:R-:W-:Y:S01]  /*1790*/  FSETP.NAN.AND P0, PT, R3.reuse, R3, PT ;  /* 0x000000030300720b */ /* 0x040fe20003f08000 */
[----:B------:R-:W0:Y:S04]  /*17a0*/  SHFL.BFLY PT, R2, R3, 0x1, 0x1f ;  /* 0x0c201f0003027f89 */ /* 0x000e2800000e0000 */
[----:B------:R-:W1:Y:S01]  /*17b0*/  SHFL.BFLY PT, R4, R5, 0x1, 0x1f ;  /* 0x0c201f0005047f89 */ /* 0x000e6200000e0000 */
[----:B0-----:R-:W-:-:S02]  /*17c0*/  FSETP.GEU.AND P3, PT, R3, R2, PT ;  /* 0x000000020300720b */ /* 0x001fc40003f6e000 */
[----:B-1----:R-:W-:-:S11]  /*17d0*/  FSETP.GT.AND P2, PT, R5, R4, PT ;  /* 0x000000040500720b */ /* 0x002fd60003f44000 */
[----:B------:R-:W-:Y:S02]  /*17e0*/  @P3 FSEL R3, R3, R2, P0 ;  /* 0x0000000203033208 */ /* 0x000fe40000000000 */
[----:B------:R-:W-:Y:S02]  /*17f0*/  FSETP.NAN.AND P0, PT, R5, R5, PT ;  /* 0x000000050500720b */ /* 0x000fe40003f08000 */
[----:B------:R-:W-:Y:S01]  /*1800*/  FSETP.GE.AND P3, PT, R3, RZ, PT ;  /* 0x000000ff0300720b */ /* 0x000fe20003f66000 */
[----:B------:R0:W-:Y:S01]  /*1810*/  STS [R10.X4], R3 ;  /* 0x000000030a007388 */ /* 0x0001e20000004800 */
[----:B------:R-:W-:Y:S02]  /*1820*/  @!P2 FSEL R5, R5, R4, P0 ;  /* 0x000000040505a208 */ /* 0x000fe40000000000 */
[----:B------:R-:W-:Y:S01]  /*1830*/  FSEL R4, R3, RZ, !P3 ;  /* 0x000000ff03047208 */ /* 0x000fe20005800000 */
[----:B------:R-:W-:Y:S01]  /*1840*/  BAR.SYNC.DEFER_BLOCKING 0x0 ;  /* 0x0000000000007b1d */ /* 0x000fe20000010000 */
[----:B------:R-:W-:-:S03]  /*1850*/  FSETP.GTU.AND P0, PT, R5, RZ, PT ;  /* 0x000000ff0500720b */ /* 0x000fc60003f0c000 */
[----:B------:R-:W-:Y:S01]  /*1860*/  FADD R4, RZ, -R4 ;  /* 0x80000004ff047221 */ /* 0x000fe20000000000 */
[----:B0-----:R-:W-:-:S04]  /*1870*/  FSEL R3, R5, RZ, P0 ;  /* 0x000000ff05037208 */ /* 0x001fc80000000000 */
[C---:B------:R-:W-:Y:S02]  /*1880*/  FSETP.NAN.AND P2, PT, R4.reuse, R4, PT ;  /* 0x000000040400720b */ /* 0x040fe40003f48000 */
[----:B------:R-:W-:-:S11]  /*1890*/  FSETP.GT.AND P0, PT, R4, R3, PT ;  /* 0x000000030400720b */ /* 0x000fd60003f04000 */
[----:B------:R-:W-:Y:S01]  /*18a0*/  @!P2 FSEL R4, R4, R3, P0 ;  /* 0x000000030404a208 */ /* 0x000fe20000000000 */
[----:B------:R-:W-:Y:S04]  /*18b0*/  LDS R2, [R13.X4] ;  /* 0x000000000d027984 */ /* 0x000fe80000004800 */
[----:B------:R-:W-:Y:S01]  /*18c0*/  BAR.SYNC.DEFER_BLOCKING 0x0 ;  /* 0x0000000000007b1d */ /* 0x000fe20000010000 */
[----:B------:R-:W-:Y:S01]  /*18d0*/  FMUL R16, R4, 0.0078740157186985015869 ;  /* 0x3c01020404107820 */ /* 0x000fe20000400000 */
[----:B------:R-:W-:-:S04]  /*18e0*/  LOP3.LUT P0, RZ, R0, 0xc0, RZ, 0xc0, !PT ;  /* 0x000000c000ff7812 */ /* 0x000fc8000780c0ff */
[C---:B------:R-:W-:Y:S02]  /*18f0*/  FSETP.GT.AND P2, PT, R16.reuse, 9.9999997473787516356e-06, PT ;  /* 0x3727c5ac1000780b */ /* 0x040fe40003f44000 */
[----:B------:R-:W-:Y:S02]  /*1900*/  FSETP.NAN.AND P3, PT, R16, R16, PT ;  /* 0x000000101000720b */ /* 0x000fe40003f68000 */
[----:B------:R-:W-:-:S09]  /*1910*/  ISETP.LT.AND P0, PT, R11, 0x1010, !P0 ;  /* 0x000010100b00780c */ /* 0x000fd20004701270 */
[----:B------:R-:W-:-:S04]  /*1920*/  @!P2 FSEL R16, R16, 9.9999997473787516356e-06, P3 ;  /* 0x3727c5ac1010a808 */ /* 0x000fc80001800000 */
[C---:B------:R-:W-:Y:S01]  /*1930*/  FSETP.GT.AND P2, PT, |R16|.reuse, 8.50705917302346158658e+37, PT ;  /* 0x7e8000001000780b */ /* 0x040fe20003f44200 */
[----:B------:R0:W-:Y:S04]  /*1940*/  STS [R10.X4], R5 ;  /* 0x000000050a007388 */ /* 0x0001e80000004800 */
[----:B------:R-:W-:Y:S01]  /*1950*/  BAR.SYNC.DEFER_BLOCKING 0x0 ;  /* 0x0000000000007b1d */ /* 0x000fe20000010000 */
[----:B------:R-:W-:Y:S01]  /*1960*/  FSETP.GEU.AND P3, PT, |R16|, 1.175494350822287508e-38, PT ;  /* 0x008000001000780b */ /* 0x000fe20003f6e200 */
[----:B0-----:R-:W-:-:S06]  /*1970*/  IMAD.WIDE R4, R11, R6, c[0x0][0x188] ;  /* 0x000062000b047625 */ /* 0x001fcc00078e0206 */
[----:B------:R-:W-:-:S06]  /*1980*/  @P2 FMUL R16, R16, 0.25 ;  /* 0x3e80000010102820 */ /* 0x000fcc0000400000 */
[----:B------:R-:W-:-:S06]  /*1990*/  @!P3 FMUL R16, R16, 16777216 ;  /* 0x4b8000001010b820 */ /* 0x000fcc0000400000 */
[----:B------:R-:W0:Y:S01]  /*19a0*/  MUFU.RCP R16, R16 ;  /* 0x0000001000107308 */ /* 0x000e220000001000 */
[----:B------:R1:W2:Y:S02]  /*19b0*/  LDS R7, [R13.X4] ;  /* 0x000000000d077984 */ /* 0x0002a40000004800 */
[----:B-1----:R-:W-:Y:S01]  /*19c0*/  IMAD.WIDE R12, R11, R6, c[0x0][0x198] ;  /* 0x000066000b0c7625 */ /* 0x002fe200078e0206 */
[----:B--2---:R-:W-:-:S03]  /*19d0*/  F2FP.BF16.PACK_AB R0, R7, R2 ;  /* 0x000000020700723e */ /* 0x004fc600000010ff */
[----:B------:R-:W-:Y:S01]  /*19e0*/  IMAD.WIDE R2, R11, R6, c[0x0][0x180] ;  /* 0x000060000b027625 */ /* 0x000fe200078e0206 */
[C---:B------:R-:W-:Y:S02]  /*19f0*/  PRMT R7, R0.reuse, 0x7632, R7 ;  /* 0x0000763200077816 */ /* 0x040fe40000000007 */
[C---:B------:R-:W-:Y:S02]  /*1a00*/  PRMT R10, R0.reuse, 0x7610, R10 ;  /* 0x00007610000a7816 */ /* 0x040fe4000000000a */
[----:B------:R1:W-:Y:S01]  /*1a10*/  @P0 STG.E.U16 [R2.64], R0 ;  /* 0x0000000002000986 */ /* 0x0003e2000c101504 */
[----:B------:R-:W-:-:S03]  /*1a20*/  PRMT R15, R0, 0x7632, R15 ;  /* 0x00007632000f7816 */ /* 0x000fc6000000000f */
[----:B------:R2:W-:Y:S04]  /*1a30*/  @P0 STG.E.U16 [R4.64], R7 ;  /* 0x0000000704000986 */ /* 0x0005e8000c101504 */
[----:B------:R3:W-:Y:S04]  /*1a40*/  @P0 STG.E.U16 [R8.64], R10 ;  /* 0x0000000a08000986 */ /* 0x0007e8000c101504 */
[----:B------:R4:W-:Y:S01]  /*1a50*/  @P0 STG.E.U16 [R12.64], R15 ;  /* 0x0000000f0c000986 */ /* 0x0009e2000c101504 */
[----:B-1----:R-:W-:Y:S02]  /*1a60*/  PRMT R2, R0, 0x7632, R2 ;  /* 0x0000763200027816 */ /* 0x002fe40000000002 */
[----:B------:R-:W-:-:S02]  /*1a70*/  MOV R3, 0x3e800000 ;  /* 0x3e80000000037802 */ /* 0x000fc40000000f00 */
[C---:B--2---:R-:W-:Y:S02]  /*1a80*/  PRMT R5, R0.reuse, 0x7610, R5 ;  /* 0x0000761000057816 */ /* 0x044fe40000000005 */
[----:B------:R-:W-:Y:S02]  /*1a90*/  FSEL R3, R3, 1, P2 ;  /* 0x3f80000003037808 */ /* 0x000fe40001000000 */
[----:B---3--:R-:W-:Y:S01]  /*1aa0*/  PRMT R9, R0, 0x7632, R9 ;  /* 0x0000763200097816 */ /* 0x008fe20000000009 */
[-C--:B----4-:R-:W-:Y:S02]  /*1ab0*/  IMAD.WIDE R14, R11, R6.reuse, c[0x0][0x1a0] ;  /* 0x000068000b0e7625 */ /* 0x090fe400078e0206 */
[----:B------:R-:W-:Y:S01]  /*1ac0*/  @!P3 FMUL R3, R3, 16777216 ;  /* 0x4b8000000303b820 */ /* 0x000fe20000400000 */
[----:B------:R-:W-:Y:S01]  /*1ad0*/  MOV R12, 0xfffffffc ;  /* 0xfffffffc000c7802 */ /* 0x000fe20000000f00 */
[----:B------:R-:W-:Y:S01]  /*1ae0*/  IMAD.WIDE R6, R11, R6, c[0x0][0x1b8] ;  /* 0x00006e000b067625 */ /* 0x000fe200078e0206 */
[----:B------:R1:W-:Y:S01]  /*1af0*/  @P0 STG.E.U16 [R14.64], R5 ;  /* 0x000000050e000986 */ /* 0x0003e2000c101504 */
[----:B0-----:R-:W-:-:S02]  /*1b00*/  FMUL R23, R16, R3 ;  /* 0x0000000310177220 */ /* 0x001fc40000400000 */
[----:B------:R-:W-:Y:S01]  /*1b10*/  IMAD.MOV.U32 R13, RZ, RZ, -0x1 ;  /* 0xffffffffff0d7424 */ /* 0x000fe200078e00ff */
[----:B------:R1:W-:Y:S04]  /*1b20*/  @P0 STG.E.U16 [R18.64], R9 ;  /* 0x0000000912000986 */ /* 0x0003e8000c101504 */
[----:B------:R1:W-:Y:S04]  /*1b30*/  @P0 STG.E.U16 [R20.64], R0 ;  /* 0x0000000014000986 */ /* 0x0003e8000c101504 */
[----:B------:R1:W-:Y:S02]  /*1b40*/  @P0 STG.E.U16 [R6.64], R2 ;  /* 0x0000000206000986 */ /* 0x0003e4000c101504 */
.L_x_4:
[----:B------:R-:W-:Y:S02]  /*1b50*/  IADD3 R12, P0, R12, 0x4, RZ ;  /* 0x000000040c0c7810 */ /* 0x000fe40007f1e0ff */
[----:B01----:R-:W-:-:S02]  /*1b60*/  MOV R5, 0x2 ;  /* 0x0000000200057802 */ /* 0x003fc40000000f00 */
[----:B------:R-:W-:Y:S02]  /*1b70*/  IADD3 R8, R17, R12, RZ ;  /* 0x0000000c11087210 */ /* 0x000fe40007ffe0ff */
[----:B------:R-:W-:-:S03]  /*1b80*/  PRMT R0, RZ, 0x7610, R0 ;  /* 0x00007610ff007816 */ /* 0x000fc60000000000 */
[----:B------:R-:W-:-:S05]  /*1b90*/  IMAD.WIDE R4, R8, R5, c[0x0][0x178] ;  /* 0x00005e0008047625 */ /* 0x000fca00078e0205 */
[----:B------:R-:W2:Y:S01]  /*1ba0*/  @!P1 LDG.E.EF.U16 R0, [R4.64] ;  /* 0x0000000404009981 */ /* 0x000ea2000c0e1500 */
[----:B------:R-:W-:Y:S02]  /*1bb0*/  SHF.R.S32.HI R9, RZ, 0x1f, R8 ;  /* 0x0000001fff097819 */ /* 0x000fe40000011408 */
[----:B------:R-:W-:Y:S02]  /*1bc0*/  IADD3 R2, P6, R8, c[0x0][0x1c0], RZ ;  /* 0x0000700008027a10 */ /* 0x000fe40007fde0ff */
[----:B------:R-:W-:Y:S02]  /*1bd0*/  IADD3.X R13, RZ, R13, RZ, P0, !PT ;  /* 0x0000000dff0d7210 */ /* 0x000fe400007fe4ff */
[----:B------:R-:W-:Y:S02]  /*1be0*/  IADD3.X R3, R9, c[0x0][0x1c4], RZ, P6, !PT ;  /* 0x0000710009037a10 */ /* 0x000fe400037fe4ff */
[----:B------:R-:W-:-:S04]  /*1bf0*/  ISETP.GE.U32.AND P0, PT, R12, 0xbfc, PT ;  /* 0x00000bfc0c00780c */ /* 0x000fc80003f06070 */
[----:B------:R-:W-:Y:S02]  /*1c00*/  ISETP.GE.U32.AND.EX P0, PT, R13, RZ, PT, P0 ;  /* 0x000000ff0d00720c */ /* 0x000fe40003f06100 */
[----:B--2---:R-:W-:-:S05]  /*1c10*/  SHF.L.U32 R0, R0, 0x10, RZ ;  /* 0x0000001000007819 */ /* 0x004fca00000006ff */
[----:B------:R-:W-:-:S04]  /*1c20*/  FMUL R0, R23, R0 ;  /* 0x0000000017007220 */ /* 0x000fc80000400000 */
[----:B------:R-:W0:Y:S02]  /*1c30*/  FRND R10, R0 ;  /* 0x00000000000a7307 */ /* 0x000e240000201000 */
[C---:B0-----:R-:W-:Y:S02]  /*1c40*/  FSETP.GT.AND P2, PT, R10.reuse, -127, PT ;  /* 0xc2fe00000a00780b */ /* 0x041fe40003f44000 */
[----:B------:R-:W-:-:S11]  /*1c50*/  FSETP.NAN.AND P3, PT, R10, R10, PT ;  /* 0x0000000a0a00720b */ /* 0x000fd60003f68000 */
[----:B------:R-:W-:Y:S02]  /*1c60*/  @!P2 FSEL R10, R10, -127, P3 ;  /* 0xc2fe00000a0aa808 */ /* 0x000fe40001800000 */
[----:B------:R-:W-:Y:S02]  /*1c70*/  IADD3 R4, P3, R8, c[0x0][0x1c8], RZ ;  /* 0x0000720008047a10 */ /* 0x000fe40007f7e0ff */
[----:B------:R-:W0:Y:S01]  /*1c80*/  F2I.S16.TRUNC.NTZ R11, R10 ;  /* 0x0000000a000b7305 */ /* 0x000e22000020e900 */
[C---:B------:R-:W-:Y:S02]  /*1c90*/  FSETP.GEU.AND P5, PT, R10.reuse, 127, PT ;  /* 0x42fe00000a00780b */ /* 0x040fe40003fae000 */
[----:B------:R-:W-:Y:S02]  /*1ca0*/  FSETP.NAN.AND P4, PT, R10, R10, PT ;  /* 0x0000000a0a00720b */ /* 0x000fe40003f88000 */
[C---:B------:R-:W-:Y:S02]  /*1cb0*/  IADD3 R6, P2, R8.reuse, c[0x0][0x1d0], RZ ;  /* 0x0000740008067a10 */ /* 0x040fe40007f5e0ff */
[----:B------:R-:W-:-:S02]  /*1cc0*/  IADD3 R8, P6, R8, c[0x0][0x1d8], RZ ;  /* 0x0000760008087a10 */ /* 0x000fc40007fde0ff */
[C---:B------:R-:W-:Y:S02]  /*1cd0*/  IADD3.X R5, R9.reuse, c[0x0][0x1cc], RZ, P3, !PT ;  /* 0x0000730009057a10 */ /* 0x040fe40001ffe4ff */
[C---:B------:R-:W-:Y:S02]  /*1ce0*/  IADD3.X R7, R9.reuse, c[0x0][0x1d4], RZ, P2, !PT ;  /* 0x0000750009077a10 */ /* 0x040fe400017fe4ff */
[----:B------:R-:W-:Y:S02]  /*1cf0*/  IADD3.X R9, R9, c[0x0][0x1dc], RZ, P6, !PT ;  /* 0x0000770009097a10 */ /* 0x000fe400037fe4ff */
[----:B0-----:R-:W-:-:S05]  /*1d00*/  @P5 SEL R11, R11, 0x7f, P4 ;  /* 0x0000007f0b0b5807 */ /* 0x001fca0002000000 */
[----:B------:R0:W-:Y:S04]  /*1d10*/  @!P1 STG.E.U8 [R2.64], R11 ;  /* 0x0000000b02009986 */ /* 0x0001e8000c101104 */
[----:B------:R0:W-:Y:S04]  /*1d20*/  @!P1 STG.E.U8 [R4.64], R11 ;  /* 0x0000000b04009986 */ /* 0x0001e8000c101104 */
[----:B------:R0:W-:Y:S04]  /*1d30*/  @!P1 STG.E.U8 [R6.64], R11 ;  /* 0x0000000b06009986 */ /* 0x0001e8000c101104 */
[----:B------:R0:W-:Y:S01]  /*1d40*/  @!P1 STG.E.U8 [R8.64], R11 ;  /* 0x0000000b08009986 */ /* 0x0001e2000c101104 */
[----:B------:R-:W-:Y:S05]  /*1d50*/  @!P0 BRA `(.L_x_4) ;  /* 0xfffffdf000008947 */ /* 0x000fea000383ffff */
[----:B------:R-:W-:Y:S05]  /*1d60*/  EXIT ;  /* 0x000000000000794d */ /* 0x000fea0003800000 */
.L_x_5:
[----:B------:R-:W-:-:S00]  /*1d70*/  BRA `(.L_x_5) ;  /* 0xfffffff000007947 */ /* 0x000fc0000383ffff */
[----:B------:R-:W-:-:S00]  /*1d80*/  NOP ;  /* 0x0000000000007918 */ /* 0x000fc00000000000 */
[----:B------:R-:W-:-:S00]  /*1d90*/  NOP ;  /* 0x0000000000007918 */ /* 0x000fc00000000000 */
[----:B------:R-:W-:-:S00]  /*1da0*/  NOP ;  /* 0x0000000000007918 */ /* 0x000fc00000000000 */
[----:B------:R-:W-:-:S00]  /*1db0*/  NOP ;  /* 0x0000000000007918 */ /* 0x000fc00000000000 */
[----:B------:R-:W-:-:S00]  /*1dc0*/  NOP ;  /* 0x0000000000007918 */ /* 0x000fc00000000000 */
[----:B------:R-:W-:-:S00]  /*1dd0*/  NOP ;  /* 0x0000000000007918 */ /* 0x000fc00000000000 */
[----:B------:R-:W-:-:S00]  /*1de0*/  NOP ;  /* 0x0000000000007918 */ /* 0x000fc00000000000 */
[----:B------:R-:W-:-:S00]  /*1df0*/  NOP ;  /* 0x0000000000007918 */ /* 0x000fc00000000000 */
.L_x_6:


//--------------------- .nv.global.init           --------------------------
	.section	.nv.global.init,"aw",@progbits
.nv.global.init:
	.type		_$_str,@object
	.size		_$_str,(.L_0 - _$_str)
_$_str:
        /*0000*/ 	.byte	0x5f, 0x5f, 0x43, 0x55, 0x44, 0x41, 0x5f, 0x46, 0x54, 0x5a, 0x00
.L_0:


//--------------------- .nv.shared.triton_red_fused__to_copy_add_amax_amin_clamp_mul_native_layer_norm_reciprocal_1 --------------------------
	.section	.nv.shared.triton_red_fused__to_copy_add_amax_amin_clamp_mul_native_layer_norm_reciprocal_1,"aw",@nobits
	.sectionflags	@""
	.align	16
